// auto-generated by cutlass_sweep.conv — config: {"arch": "sm_100", "cluster_m": 1, "cluster_n": 1, "conv_kind": "wgrad", "dtype": "tf32", "ndim": 2, "tile_k": 32, "tile_m": 64, "tile_n": 128}
#include "cutlass/cutlass.h"
#include "cute/tensor.hpp"
#include "cutlass/kernel_hardware_info.hpp"
#include "cutlass/conv/convolution.h"
#include "cutlass/conv/dispatch_policy.hpp"
#include "cutlass/conv/collective/collective_builder.hpp"
#include "cutlass/conv/kernel/conv_universal.hpp"
#include "cutlass/conv/device/conv_universal_adapter.hpp"
#include "cutlass/epilogue/collective/collective_builder.hpp"

using namespace cute;
using Elem = cutlass::tfloat32_t;
using Acc  = float;
using LayoutAB = cutlass::layout::TensorNHWC;
using LayoutC  = cutlass::layout::TensorKCSR;
constexpr auto ConvOp = cutlass::conv::Operator::kWgrad;
using TileShape    = Shape<_64, Shape<_128>, Shape<_32>>;
using ClusterShape = Shape<_1, _1, _1>;

using CollectiveEpilogue = typename cutlass::epilogue::collective::CollectiveBuilder<
    cutlass::arch::Sm100, cutlass::arch::OpClassTensorOp,
    TileShape, ClusterShape,
    cutlass::epilogue::collective::EpilogueTileAuto,
    Acc, Acc,
    Elem, LayoutC, 128 / cutlass::sizeof_bits<Elem>::value,
    Elem, LayoutC, 128 / cutlass::sizeof_bits<Elem>::value,
    cutlass::epilogue::collective::EpilogueScheduleAuto
  >::CollectiveOp;

using CollectiveMainloop = typename cutlass::conv::collective::CollectiveBuilder<
    cutlass::arch::Sm100, cutlass::arch::OpClassTensorOp, ConvOp,
    Elem, LayoutAB, 128 / cutlass::sizeof_bits<Elem>::value,
    Elem, LayoutAB, 128 / cutlass::sizeof_bits<Elem>::value,
    Acc,
    TileShape, ClusterShape,
    cutlass::conv::collective::StageCountAutoCarveout<
        static_cast<int>(sizeof(typename CollectiveEpilogue::SharedStorage))>,
    cutlass::conv::collective::KernelScheduleAuto
  >::CollectiveOp;

using ProblemShape = cutlass::conv::ConvProblemShape<
    ConvOp, CollectiveMainloop::DispatchPolicy::NumSpatialDimensions>;
using ConvKernel = cutlass::conv::kernel::ConvUniversal<
    ProblemShape, CollectiveMainloop, CollectiveEpilogue>;
using Conv = cutlass::conv::device::ConvUniversalAdapter<ConvKernel>;

auto* _anchor = &cutlass::device_kernel<ConvKernel>;


// ===== COMPILED SASS (sm_100a) =====

	.target	sm_100a

	.elftype	@"ET_EXEC"


//--------------------- .note.nv.tkinfo           --------------------------
	.section	.note.nv.tkinfo,"",@"SHT_NOTE"
	.sectionflags	@"SHF_NOTE_NV_TKINFO"
	.tkinfo
        /*0018*/ 	.word	0x00000002
        /*0030*/ 	.string	""
        /*0030*/ 	.string	"ptxas"
        /*0030*/ 	.string	"Cuda compilation tools, release 13.0, V13.0.88"
        /*0030*/ 	.string	"Build cuda_13.0.r13.0/compiler.36424714_0"
        /*0030*/ 	.string	"-arch sm_100a -m 64 "



//--------------------- .note.nv.cuinfo           --------------------------
	.section	.note.nv.cuinfo,"",@"SHT_NOTE"
	.sectionflags	@"SHF_NOTE_NV_CUINFO"
        /*0018*/ 	.short	0x0002
        /*001a*/ 	.short	0x0064
        /*001c*/ 	.short	0x0082
	.zero		2


//--------------------- .nv.info                  --------------------------
	.section	.nv.info,"",@"SHT_CUDA_INFO"
	.align	4


	//----- nvinfo : EIATTR_REGCOUNT
	.align		4
        /*0000*/ 	.byte	0x04, 0x2f
        /*0002*/ 	.short	(.L_19 - .L_18)
	.align		4
.L_18:
        /*0004*/ 	.word	index@(_ZN7cutlass13device_kernelINS_4conv6kernel13ConvUniversalINS1_16ConvProblemShapeILNS1_8OperatorE2ELi2EEENS1_10collective14CollectiveConvINS1_47MainloopSm100TmaUmmaWarpSpecializedImplicitGemmILS5_2ELi8ELi2ELi1ELi2EN4cute5tupleIJNSA_1CILi1EEESD_SD_EEEEENSB_IJNSC_ILi64EEENSB_IJNSC_ILi128EEEEEENSB_IJNSC_ILi32EEEEEEEEENS_10tfloat32_tESM_NSA_8TiledMMAINSA_8MMA_AtomIJNSA_17SM100_MMA_TF32_SSISM_SM_fLi64ELi128ELNSA_4UMMA5MajorE1ELSR_1ELNSQ_7ScaleInE0ELSS_0EEEEEENSA_6LayoutISE_NSB_IJNSC_ILi0EEESW_SW_EEEEENSB_IJNSA_10UnderscoreESZ_SZ_EEEEENS7_6detail27Sm100ImplicitGemmTileTraitsINSA_13SM90_TMA_LOADENSA_14ComposedLayoutINSA_7SwizzleILi2ELi5ELi2EEENSA_18smem_ptr_flag_bitsILi32EEENSV_INSB_IJSJ_NSC_ILi4EEEEEENSB_IJSD_SJ_EEEEEEEvEENS13_INSA_20SM90_TMA_LOAD_IM2COLES1E_vEEEENS_8epilogue10collective18CollectiveEpilogueINS1J_23Sm100TmaWarpSpecializedILi4ELi2ELi16ELb1ELb0EEEJSL_NSB_IJNSV_ISG_SD_EENSV_ISJ_SD_EEEEESM_NSB_IJlNSB_IJSD_llEEESW_EEESM_S1S_NS1J_6fusion15FusionCallbacksIS1N_NS1T_17LinearCombinationISM_fSM_fLNS_15FloatRoundStyleE2EEESL_S1Q_JEEENSA_5SM1004TMEM4LOAD26SM100_TMEM_LOAD_16dp128b8xES14_NS15_INS16_ILi3ELi4ELi3EEES19_NSV_INSB_IJNSC_ILi8EEESJ_EEENSB_IJSJ_SD_EEEEEEENSA_17SM75_U32x4_LDSM_NENSA_14SM90_TMA_STOREES28_NSA_17SM90_U32x4_STSM_NENSA_39AutoVectorizingCopyWithAssumedAlignmentILi128EEEEEEvvEEEEvNT_6ParamsE)
        /*0008*/ 	.word	0x00000060


	//----- nvinfo : EIATTR_FRAME_SIZE
	.align		4
.L_19:
        /*000c*/ 	.byte	0x04, 0x11
        /*000e*/ 	.short	(.L_21 - .L_20)
	.align		4
.L_20:
        /*0010*/ 	.word	index@($__internal_2_$__cuda_sm10x_tcgen05_guardrail_trap_unallocated_columns_being_dealloced)
        /*0014*/ 	.word	0x00000008


	//----- nvinfo : EIATTR_FRAME_SIZE
	.align		4
.L_21:
        /*0018*/ 	.byte	0x04, 0x11
        /*001a*/ 	.short	(.L_23 - .L_22)
	.align		4
.L_22:
        /*001c*/ 	.word	index@($__internal_1_$__cuda_sm10x_tcgen05_guardrail_trap_phase_invalid_during_alloc)
        /*0020*/ 	.word	0x00000008


	//----- nvinfo : EIATTR_FRAME_SIZE
	.align		4
.L_23:
        /*0024*/ 	.byte	0x04, 0x11
        /*0026*/ 	.short	(.L_25 - .L_24)
	.align		4
.L_24:
        /*0028*/ 	.word	index@($__internal_0_$__cuda_sm10x_tcgen05_guardrail_trap_col_being_dealloced_not_returned_by_alloc)
        /*002c*/ 	.word	0x00000008


	//----- nvinfo : EIATTR_FRAME_SIZE
	.align		4
.L_25:
        /*0030*/ 	.byte	0x04, 0x11
        /*0032*/ 	.short	(.L_27 - .L_26)
	.align		4
.L_26:
        /*0034*/ 	.word	index@(_ZN7cutlass13device_kernelINS_4conv6kernel13ConvUniversalINS1_16ConvProblemShapeILNS1_8OperatorE2ELi2EEENS1_10collective14CollectiveConvINS1_47MainloopSm100TmaUmmaWarpSpecializedImplicitGemmILS5_2ELi8ELi2ELi1ELi2EN4cute5tupleIJNSA_1CILi1EEESD_SD_EEEEENSB_IJNSC_ILi64EEENSB_IJNSC_ILi128EEEEEENSB_IJNSC_ILi32EEEEEEEEENS_10tfloat32_tESM_NSA_8TiledMMAINSA_8MMA_AtomIJNSA_17SM100_MMA_TF32_SSISM_SM_fLi64ELi128ELNSA_4UMMA5MajorE1ELSR_1ELNSQ_7ScaleInE0ELSS_0EEEEEENSA_6LayoutISE_NSB_IJNSC_ILi0EEESW_SW_EEEEENSB_IJNSA_10UnderscoreESZ_SZ_EEEEENS7_6detail27Sm100ImplicitGemmTileTraitsINSA_13SM90_TMA_LOADENSA_14ComposedLayoutINSA_7SwizzleILi2ELi5ELi2EEENSA_18smem_ptr_flag_bitsILi32EEENSV_INSB_IJSJ_NSC_ILi4EEEEEENSB_IJSD_SJ_EEEEEEEvEENS13_INSA_20SM90_TMA_LOAD_IM2COLES1E_vEEEENS_8epilogue10collective18CollectiveEpilogueINS1J_23Sm100TmaWarpSpecializedILi4ELi2ELi16ELb1ELb0EEEJSL_NSB_IJNSV_ISG_SD_EENSV_ISJ_SD_EEEEESM_NSB_IJlNSB_IJSD_llEEESW_EEESM_S1S_NS1J_6fusion15FusionCallbacksIS1N_NS1T_17LinearCombinationISM_fSM_fLNS_15FloatRoundStyleE2EEESL_S1Q_JEEENSA_5SM1004TMEM4LOAD26SM100_TMEM_LOAD_16dp128b8xES14_NS15_INS16_ILi3ELi4ELi3EEES19_NSV_INSB_IJNSC_ILi8EEESJ_EEENSB_IJSJ_SD_EEEEEEENSA_17SM75_U32x4_LDSM_NENSA_14SM90_TMA_STOREES28_NSA_17SM90_U32x4_STSM_NENSA_39AutoVectorizingCopyWithAssumedAlignmentILi128EEEEEEvvEEEEvNT_6ParamsE)
        /*0038*/ 	.word	0x00000008


	//----- nvinfo : EIATTR_MIN_STACK_SIZE
	.align		4
.L_27:
        /*003c*/ 	.byte	0x04, 0x12
        /*003e*/ 	.short	(.L_29 - .L_28)
	.align		4
.L_28:
        /*0040*/ 	.word	index@(_ZN7cutlass13device_kernelINS_4conv6kernel13ConvUniversalINS1_16ConvProblemShapeILNS1_8OperatorE2ELi2EEENS1_10collective14CollectiveConvINS1_47MainloopSm100TmaUmmaWarpSpecializedImplicitGemmILS5_2ELi8ELi2ELi1ELi2EN4cute5tupleIJNSA_1CILi1EEESD_SD_EEEEENSB_IJNSC_ILi64EEENSB_IJNSC_ILi128EEEEEENSB_IJNSC_ILi32EEEEEEEEENS_10tfloat32_tESM_NSA_8TiledMMAINSA_8MMA_AtomIJNSA_17SM100_MMA_TF32_SSISM_SM_fLi64ELi128ELNSA_4UMMA5MajorE1ELSR_1ELNSQ_7ScaleInE0ELSS_0EEEEEENSA_6LayoutISE_NSB_IJNSC_ILi0EEESW_SW_EEEEENSB_IJNSA_10UnderscoreESZ_SZ_EEEEENS7_6detail27Sm100ImplicitGemmTileTraitsINSA_13SM90_TMA_LOADENSA_14ComposedLayoutINSA_7SwizzleILi2ELi5ELi2EEENSA_18smem_ptr_flag_bitsILi32EEENSV_INSB_IJSJ_NSC_ILi4EEEEEENSB_IJSD_SJ_EEEEEEEvEENS13_INSA_20SM90_TMA_LOAD_IM2COLES1E_vEEEENS_8epilogue10collective18CollectiveEpilogueINS1J_23Sm100TmaWarpSpecializedILi4ELi2ELi16ELb1ELb0EEEJSL_NSB_IJNSV_ISG_SD_EENSV_ISJ_SD_EEEEESM_NSB_IJlNSB_IJSD_llEEESW_EEESM_S1S_NS1J_6fusion15FusionCallbacksIS1N_NS1T_17LinearCombinationISM_fSM_fLNS_15FloatRoundStyleE2EEESL_S1Q_JEEENSA_5SM1004TMEM4LOAD26SM100_TMEM_LOAD_16dp128b8xES14_NS15_INS16_ILi3ELi4ELi3EEES19_NSV_INSB_IJNSC_ILi8EEESJ_EEENSB_IJSJ_SD_EEEEEEENSA_17SM75_U32x4_LDSM_NENSA_14SM90_TMA_STOREES28_NSA_17SM90_U32x4_STSM_NENSA_39AutoVectorizingCopyWithAssumedAlignmentILi128EEEEEEvvEEEEvNT_6ParamsE)
        /*0044*/ 	.word	0x00000008
.L_29:


//--------------------- .nv.compat                --------------------------
	.section	.nv.compat,"",@"SHT_CUDA_COMPAT_INFO"
	.align	4
        /*0000*/ 	.byte	0x02, 0x09, 0x01, 0x00, 0x02, 0x02, 0x02, 0x00, 0x02, 0x05, 0x05, 0x00, 0x03, 0x07, 0x01, 0x01
        /*0010*/ 	.byte	0x02, 0x03, 0x01, 0x00, 0x02, 0x06, 0x01, 0x00, 0x04, 0x0b, 0x08, 0x00, 0x09, 0x00, 0x00, 0x00
        /*0020*/ 	.byte	0x00, 0x00, 0x00, 0x00


//--------------------- .nv.info._ZN7cutlass13device_kernelINS_4conv6kernel13ConvUniversalINS1_16ConvProblemShapeILNS1_8OperatorE2ELi2EEENS1_10collective14CollectiveConvINS1_47MainloopSm100TmaUmmaWarpSpecializedImplicitGemmILS5_2ELi8ELi2ELi1ELi2EN4cute5tupleIJNSA_1CILi1EEESD_SD_EEEEENSB_IJNSC_ILi64EEENSB_IJNSC_ILi128EEEEEENSB_IJNSC_ILi32EEEEEEEEENS_10tfloat32_tESM_NSA_8TiledMMAINSA_8MMA_AtomIJNSA_17SM100_MMA_TF32_SSISM_SM_fLi64ELi128ELNSA_4UMMA5MajorE1ELSR_1ELNSQ_7ScaleInE0ELSS_0EEEEEENSA_6LayoutISE_NSB_IJNSC_ILi0EEESW_SW_EEEEENSB_IJNSA_10UnderscoreESZ_SZ_EEEEENS7_6detail27Sm100ImplicitGemmTileTraitsINSA_13SM90_TMA_LOADENSA_14ComposedLayoutINSA_7SwizzleILi2ELi5ELi2EEENSA_18smem_ptr_flag_bitsILi32EEENSV_INSB_IJSJ_NSC_ILi4EEEEEENSB_IJSD_SJ_EEEEEEEvEENS13_INSA_20SM90_TMA_LOAD_IM2COLES1E_vEEEENS_8epilogue10collective18CollectiveEpilogueINS1J_23Sm100TmaWarpSpecializedILi4ELi2ELi16ELb1ELb0EEEJSL_NSB_IJNSV_ISG_SD_EENSV_ISJ_SD_EEEEESM_NSB_IJlNSB_IJSD_llEEESW_EEESM_S1S_NS1J_6fusion15FusionCallbacksIS1N_NS1T_17LinearCombinationISM_fSM_fLNS_15FloatRoundStyleE2EEESL_S1Q_JEEENSA_5SM1004TMEM4LOAD26SM100_TMEM_LOAD_16dp128b8xES14_NS15_INS16_ILi3ELi4ELi3EEES19_NSV_INSB_IJNSC_ILi8EEESJ_EEENSB_IJSJ_SD_EEEEEEENSA_17SM75_U32x4_LDSM_NENSA_14SM90_TMA_STOREES28_NSA_17SM90_U32x4_STSM_NENSA_39AutoVectorizingCopyWithAssumedAlignmentILi128EEEEEEvvEEEEvNT_6ParamsE --------------------------
	.section	.nv.info._ZN7cutlass13device_kernelINS_4conv6kernel13ConvUniversalINS1_16ConvProblemShapeILNS1_8OperatorE2ELi2EEENS1_10collective14CollectiveConvINS1_47MainloopSm100TmaUmmaWarpSpecializedImplicitGemmILS5_2ELi8ELi2ELi1ELi2EN4cute5tupleIJNSA_1CILi1EEESD_SD_EEEEENSB_IJNSC_ILi64EEENSB_IJNSC_ILi128EEEEEENSB_IJNSC_ILi32EEEEEEEEENS_10tfloat32_tESM_NSA_8TiledMMAINSA_8MMA_AtomIJNSA_17SM100_MMA_TF32_SSISM_SM_fLi64ELi128ELNSA_4UMMA5MajorE1ELSR_1ELNSQ_7ScaleInE0ELSS_0EEEEEENSA_6LayoutISE_NSB_IJNSC_ILi0EEESW_SW_EEEEENSB_IJNSA_10UnderscoreESZ_SZ_EEEEENS7_6detail27Sm100ImplicitGemmTileTraitsINSA_13SM90_TMA_LOADENSA_14ComposedLayoutINSA_7SwizzleILi2ELi5ELi2EEENSA_18smem_ptr_flag_bitsILi32EEENSV_INSB_IJSJ_NSC_ILi4EEEEEENSB_IJSD_SJ_EEEEEEEvEENS13_INSA_20SM90_TMA_LOAD_IM2COLES1E_vEEEENS_8epilogue10collective18CollectiveEpilogueINS1J_23Sm100TmaWarpSpecializedILi4ELi2ELi16ELb1ELb0EEEJSL_NSB_IJNSV_ISG_SD_EENSV_ISJ_SD_EEEEESM_NSB_IJlNSB_IJSD_llEEESW_EEESM_S1S_NS1J_6fusion15FusionCallbacksIS1N_NS1T_17LinearCombinationISM_fSM_fLNS_15FloatRoundStyleE2EEESL_S1Q_JEEENSA_5SM1004TMEM4LOAD26SM100_TMEM_LOAD_16dp128b8xES14_NS15_INS16_ILi3ELi4ELi3EEES19_NSV_INSB_IJNSC_ILi8EEESJ_EEENSB_IJSJ_SD_EEEEEEENSA_17SM75_U32x4_LDSM_NENSA_14SM90_TMA_STOREES28_NSA_17SM90_U32x4_STSM_NENSA_39AutoVectorizingCopyWithAssumedAlignmentILi128EEEEEEvvEEEEvNT_6ParamsE,"",@"SHT_CUDA_INFO"
	.sectionflags	@""
	.align	4


	//----- nvinfo : EIATTR_CUDA_API_VERSION
	.align		4
        /*0000*/ 	.byte	0x04, 0x37
        /*0002*/ 	.short	(.L_31 - .L_30)
.L_30:
        /*0004*/ 	.word	0x00000082


	//----- nvinfo : EIATTR_KPARAM_INFO
	.align		4
.L_31:
        /*0008*/ 	.byte	0x04, 0x17
        /*000a*/ 	.short	(.L_33 - .L_32)
.L_32:
        /*000c*/ 	.word	0x00000000
        /*0010*/ 	.short	0x0000
        /*0012*/ 	.short	0x0000
        /*0014*/ 	.byte	0x00, 0xf0, 0x01, 0x20


	//----- nvinfo : EIATTR_AT_ENTRY_FRAGMENTS
	.align		4
.L_33:
        /*0018*/ 	.byte	0x04, 0x4f
        /*001a*/ 	.short	(.L_35 - .L_34)


	//   ....[0]....
.L_34:
        /*001c*/ 	.word	0x00000006


	//----- nvinfo : EIATTR_RESERVED_SMEM_USED
	.align		4
.L_35:
        /*0020*/ 	.byte	0x01, 0x41
	.zero		2


	//----- nvinfo : EIATTR_SPARSE_MMA_MASK
	.align		4
        /*0024*/ 	.byte	0x03, 0x50
        /*0026*/ 	.short	0x0000


	//----- nvinfo : EIATTR_TCGEN05_1CTA_USED
	.align		4
        /*0028*/ 	.byte	0x01, 0x51
	.zero		2


	//----- nvinfo : EIATTR_MAXREG_COUNT
	.align		4
        /*002c*/ 	.byte	0x03, 0x1b
        /*002e*/ 	.short	0x00ff


	//----- nvinfo : EIATTR_NUM_BARRIERS
	.align		4
        /*0030*/ 	.byte	0x02, 0x4c
        /*0032*/ 	.byte	0x07
	.zero		1


	//----- nvinfo : EIATTR_EXTERNS
	.align		4
        /*0034*/ 	.byte	0x04, 0x0f
        /*0036*/ 	.short	(.L_37 - .L_36)


	//   ....[0]....
	.align		4
.L_36:
        /*0038*/ 	.word	index@(__assertfail)


	//----- nvinfo : EIATTR_MERCURY_ISA_VERSION
	.align		4
.L_37:
        /*003c*/ 	.byte	0x03, 0x5f
        /*003e*/ 	.short	0x0101


	//----- nvinfo : EIATTR_INT_WARP_WIDE_INSTR_OFFSETS
	.align		4
        /*0040*/ 	.byte	0x04, 0x31
        /*0042*/ 	.short	(.L_39 - .L_38)


	//   ....[0]....
.L_38:
        /*0044*/ 	.word	0x00004210


	//   ....[1]....
        /*0048*/ 	.word	0x00004230


	//   ....[2]....
        /*004c*/ 	.word	0x00004260


	//   ....[3]....
        /*0050*/ 	.word	0x000052a0


	//   ....[4]....
        /*0054*/ 	.word	0x00005300


	//   ....[5]....
        /*0058*/ 	.word	0x000053e0


	//   ....[6]....
        /*005c*/ 	.word	0x00005460


	//   ....[7]....
        /*0060*/ 	.word	0x00005560


	//   ....[8]....
        /*0064*/ 	.word	0x000055f0


	//   ....[9]....
        /*0068*/ 	.word	0x00005700


	//   ....[10]....
        /*006c*/ 	.word	0x000057b0


	//----- nvinfo : EIATTR_COOP_GROUP_MASK_REGIDS
	.align		4
.L_39:
        /*0070*/ 	.byte	0x04, 0x29
        /*0072*/ 	.short	(.L_41 - .L_40)


	//   ....[0]....
.L_40:
        /*0074*/ 	.word	0xffffffff


	//   ....[1]....
        /*0078*/ 	.word	0xffffffff


	//   ....[2]....
        /*007c*/ 	.word	0xffffffff


	//   ....[3]....
        /*0080*/ 	.word	0xffffffff


	//   ....[4]....
        /*0084*/ 	.word	0xffffffff


	//   ....[5]....
        /*0088*/ 	.word	0xffffffff


	//   ....[6]....
        /*008c*/ 	.word	0xffffffff


	//   ....[7]....
        /*0090*/ 	.word	0xffffffff


	//   ....[8]....
        /*0094*/ 	.word	0xffffffff


	//   ....[9]....
        /*0098*/ 	.word	0xffffffff


	//   ....[10]....
        /*009c*/ 	.word	0xffffffff


	//   ....[11]....
        /*00a0*/ 	.word	0xffffffff


	//----- nvinfo : EIATTR_COOP_GROUP_INSTR_OFFSETS
	.align		4
.L_41:
        /*00a4*/ 	.byte	0x04, 0x28
        /*00a6*/ 	.short	(.L_43 - .L_42)


	//   ....[0]....
.L_42:
        /*00a8*/ 	.word	0x00000090


	//   ....[1]....
        /*00ac*/ 	.word	0x00000500


	//   ....[2]....
        /*00b0*/ 	.word	0x000006f0


	//   ....[3]....
        /*00b4*/ 	.word	0x00000890


	//   ....[4]....
        /*00b8*/ 	.word	0x00000990


	//   ....[5]....
        /*00bc*/ 	.word	0x00000ae0


	//   ....[6]....
        /*00c0*/ 	.word	0x00002690


	//   ....[7]....
        /*00c4*/ 	.word	0x00003560


	//   ....[8]....
        /*00c8*/ 	.word	0x00003770


	//   ....[9]....
        /*00cc*/ 	.word	0x000037a0


	//   ....[10]....
        /*00d0*/ 	.word	0x000040f0


	//   ....[11]....
        /*00d4*/ 	.word	0x00004330


	//----- nvinfo : EIATTR_VRC_CTA_INIT_COUNT
	.align		4
.L_43:
        /*00d8*/ 	.byte	0x02, 0x4a
        /*00da*/ 	.byte	0x80
	.zero		1


	//----- nvinfo : EIATTR_SYSCALL_OFFSETS
	.align		4
        /*00dc*/ 	.byte	0x04, 0x46
        /*00de*/ 	.short	(.L_45 - .L_44)


	//   ....[0]....
.L_44:
        /*00e0*/ 	.word	0x00006850


	//   ....[1]....
        /*00e4*/ 	.word	0x00006940


	//   ....[2]....
        /*00e8*/ 	.word	0x00007170


	//   ....[3]....
        /*00ec*/ 	.word	0x00007b30


	//   ....[4]....
        /*00f0*/ 	.word	0x00008480


	//   ....[5]....
        /*00f4*/ 	.word	0x00008dc0


	//----- nvinfo : EIATTR_MBARRIER_INSTR_OFFSETS
	.align		4
.L_45:
        /*00f8*/ 	.byte	0x04, 0x39
        /*00fa*/ 	.short	(.L_47 - .L_46)


	//   ....[0]....
.L_46:
        /*00fc*/ 	.word	0x000005e0
        /*0100*/ 	.word	0x000000ff
        /*0104*/ 	.word	0x00000000
        /*0108*/ 	.short	0x0100
        /*010a*/ 	.byte	0x04
	.zero		1


	//   ....[1]....
        /*010c*/ 	.word	0x000005f0
        /*0110*/ 	.word	0x000000ff
        /*0114*/ 	.word	0x00000040
        /*0118*/ 	.short	0x0100
        /*011a*/ 	.byte	0x04
	.zero		1


	//   ....[2]....
        /*011c*/ 	.word	0x00000600
        /*0120*/ 	.word	0x000000ff
        /*0124*/ 	.word	0x00000008
        /*0128*/ 	.short	0x0100
        /*012a*/ 	.byte	0x04
	.zero		1


	//   ....[3]....
        /*012c*/ 	.word	0x00000610
        /*0130*/ 	.word	0x000000ff
        /*0134*/ 	.word	0x00000048
        /*0138*/ 	.short	0x0100
        /*013a*/ 	.byte	0x04
	.zero		1


	//   ....[4]....
        /*013c*/ 	.word	0x00000620
        /*0140*/ 	.word	0x000000ff
        /*0144*/ 	.word	0x00000010
        /*0148*/ 	.short	0x0100
        /*014a*/ 	.byte	0x04
	.zero		1


	//   ....[5]....
        /*014c*/ 	.word	0x00000630
        /*0150*/ 	.word	0x000000ff
        /*0154*/ 	.word	0x00000050
        /*0158*/ 	.short	0x0100
        /*015a*/ 	.byte	0x04
	.zero		1


	//   ....[6]....
        /*015c*/ 	.word	0x00000640
        /*0160*/ 	.word	0x000000ff
        /*0164*/ 	.word	0x00000018
        /*0168*/ 	.short	0x0100
        /*016a*/ 	.byte	0x04
	.zero		1


	//   ....[7]....
        /*016c*/ 	.word	0x00000650
        /*0170*/ 	.word	0x000000ff
        /*0174*/ 	.word	0x00000058
        /*0178*/ 	.short	0x0100
        /*017a*/ 	.byte	0x04
	.zero		1


	//   ....[8]....
        /*017c*/ 	.word	0x00000660
        /*0180*/ 	.word	0x000000ff
        /*0184*/ 	.word	0x00000020
        /*0188*/ 	.short	0x0100
        /*018a*/ 	.byte	0x04
	.zero		1


	//   ....[9]....
        /*018c*/ 	.word	0x00000670
        /*0190*/ 	.word	0x000000ff
        /*0194*/ 	.word	0x00000060
        /*0198*/ 	.short	0x0100
        /*019a*/ 	.byte	0x04
	.zero		1


	//   ....[10]....
        /*019c*/ 	.word	0x00000680
        /*01a0*/ 	.word	0x000000ff
        /*01a4*/ 	.word	0x00000028
        /*01a8*/ 	.short	0x0100
        /*01aa*/ 	.byte	0x04
	.zero		1


	//   ....[11]....
        /*01ac*/ 	.word	0x00000690
        /*01b0*/ 	.word	0x000000ff
        /*01b4*/ 	.word	0x00000068
        /*01b8*/ 	.short	0x0100
        /*01ba*/ 	.byte	0x04
	.zero		1


	//   ....[12]....
        /*01bc*/ 	.word	0x000006a0
        /*01c0*/ 	.word	0x000000ff
        /*01c4*/ 	.word	0x00000030
        /*01c8*/ 	.short	0x0100
        /*01ca*/ 	.byte	0x04
	.zero		1


	//   ....[13]....
        /*01cc*/ 	.word	0x000006b0
        /*01d0*/ 	.word	0x000000ff
        /*01d4*/ 	.word	0x00000070
        /*01d8*/ 	.short	0x0100
        /*01da*/ 	.byte	0x04
	.zero		1


	//   ....[14]....
        /*01dc*/ 	.word	0x000006c0
        /*01e0*/ 	.word	0x000000ff
        /*01e4*/ 	.word	0x00000038
        /*01e8*/ 	.short	0x0100
        /*01ea*/ 	.byte	0x04
	.zero		1


	//   ....[15]....
        /*01ec*/ 	.word	0x000006d0
        /*01f0*/ 	.word	0x000000ff
        /*01f4*/ 	.word	0x00000078
        /*01f8*/ 	.short	0x0100
        /*01fa*/ 	.byte	0x04
	.zero		1


	//   ....[16]....
        /*01fc*/ 	.word	0x00000800
        /*0200*/ 	.word	0x000000ff
        /*0204*/ 	.word	0x00000080
        /*0208*/ 	.short	0x0100
        /*020a*/ 	.byte	0x04
	.zero		1


	//   ....[17]....
        /*020c*/ 	.word	0x00000810
        /*0210*/ 	.word	0x000000ff
        /*0214*/ 	.word	0x000000a0
        /*0218*/ 	.short	0x0100
        /*021a*/ 	.byte	0x04
	.zero		1


	//   ....[18]....
        /*021c*/ 	.word	0x00000820
        /*0220*/ 	.word	0x000000ff
        /*0224*/ 	.word	0x00000088
        /*0228*/ 	.short	0x0100
        /*022a*/ 	.byte	0x04
	.zero		1


	//   ....[19]....
        /*022c*/ 	.word	0x00000830
        /*0230*/ 	.word	0x000000ff
        /*0234*/ 	.word	0x000000a8
        /*0238*/ 	.short	0x0100
        /*023a*/ 	.byte	0x04
	.zero		1


	//   ....[20]....
        /*023c*/ 	.word	0x00000840
        /*0240*/ 	.word	0x000000ff
        /*0244*/ 	.word	0x00000090
        /*0248*/ 	.short	0x0100
        /*024a*/ 	.byte	0x04
	.zero		1


	//   ....[21]....
        /*024c*/ 	.word	0x00000850
        /*0250*/ 	.word	0x000000ff
        /*0254*/ 	.word	0x000000b0
        /*0258*/ 	.short	0x0100
        /*025a*/ 	.byte	0x04
	.zero		1


	//   ....[22]....
        /*025c*/ 	.word	0x00000860
        /*0260*/ 	.word	0x000000ff
        /*0264*/ 	.word	0x00000098
        /*0268*/ 	.short	0x0100
        /*026a*/ 	.byte	0x04
	.zero		1


	//   ....[23]....
        /*026c*/ 	.word	0x00000870
        /*0270*/ 	.word	0x000000ff
        /*0274*/ 	.word	0x000000b8
        /*0278*/ 	.short	0x0100
        /*027a*/ 	.byte	0x04
	.zero		1


	//   ....[24]....
        /*027c*/ 	.word	0x00000960
        /*0280*/ 	.word	0x000000ff
        /*0284*/ 	.word	0x000000c0
        /*0288*/ 	.short	0x0100
        /*028a*/ 	.byte	0x06
	.zero		1


	//   ....[25]....
        /*028c*/ 	.word	0x00000970
        /*0290*/ 	.word	0x000000ff
        /*0294*/ 	.word	0x000000c8
        /*0298*/ 	.short	0x0100
        /*029a*/ 	.byte	0x06
	.zero		1


	//   ....[26]....
        /*029c*/ 	.word	0x00000ab0
        /*02a0*/ 	.word	0x000000ff
        /*02a4*/ 	.word	0x000000d0
        /*02a8*/ 	.short	0x0100
        /*02aa*/ 	.byte	0x06
	.zero		1


	//   ....[27]....
        /*02ac*/ 	.word	0x00000ac0
        /*02b0*/ 	.word	0x000000ff
        /*02b4*/ 	.word	0x000000d8
        /*02b8*/ 	.short	0x0100
        /*02ba*/ 	.byte	0x06
	.zero		1


	//   ....[28]....
        /*02bc*/ 	.word	0x00000c10
        /*02c0*/ 	.word	0x000000ff
        /*02c4*/ 	.word	0x000000e0
        /*02c8*/ 	.short	0x0100
        /*02ca*/ 	.byte	0x04
	.zero		1


	//   ....[29]....
        /*02cc*/ 	.word	0x00000c20
        /*02d0*/ 	.word	0x000000ff
        /*02d4*/ 	.word	0x000000f0
        /*02d8*/ 	.short	0x0100
        /*02da*/ 	.byte	0x04
	.zero		1


	//   ....[30]....
        /*02dc*/ 	.word	0x00000c30
        /*02e0*/ 	.word	0x000000ff
        /*02e4*/ 	.word	0x000000e8
        /*02e8*/ 	.short	0x0100
        /*02ea*/ 	.byte	0x04
	.zero		1


	//   ....[31]....
        /*02ec*/ 	.word	0x00000c40
        /*02f0*/ 	.word	0x000000ff
        /*02f4*/ 	.word	0x000000f8
        /*02f8*/ 	.short	0x0100
        /*02fa*/ 	.byte	0x04
	.zero		1


	//   ....[32]....
        /*02fc*/ 	.word	0x000017f0
        /*0300*/ 	.word	0x000000ff
        /*0304*/ 	.word	0x00000040
        /*0308*/ 	.short	0x010a
        /*030a*/ 	.byte	0x07
	.zero		1


	//   ....[33]....
        /*030c*/ 	.word	0x00001b60
        /*0310*/ 	.word	0x000000ff
        /*0314*/ 	.word	0x00000040
        /*0318*/ 	.short	0x010a
        /*031a*/ 	.byte	0x2d
	.zero		1


	//   ....[34]....
        /*031c*/ 	.word	0x00001cd0
        /*0320*/ 	.word	0x000000ff
        /*0324*/ 	.word	0x00000040
        /*0328*/ 	.short	0x010a
        /*032a*/ 	.byte	0x09
	.zero		1


	//   ....[35]....
        /*032c*/ 	.word	0x00002030
        /*0330*/ 	.word	0x000000ff
        /*0334*/ 	.word	0x000000c8
        /*0338*/ 	.short	0x0101
        /*033a*/ 	.byte	0x30
	.zero		1


	//   ....[36]....
        /*033c*/ 	.word	0x00002060
        /*0340*/ 	.word	0x000000ff
        /*0344*/ 	.word	0x00000040
        /*0348*/ 	.short	0x010a
        /*034a*/ 	.byte	0x04
	.zero		1


	//   ....[37]....
        /*034c*/ 	.word	0x000021e0
        /*0350*/ 	.word	0x000000ff
        /*0354*/ 	.word	0x00000040
        /*0358*/ 	.short	0x010a
        /*035a*/ 	.byte	0x2d
	.zero		1


	//   ....[38]....
        /*035c*/ 	.word	0x00002350
        /*0360*/ 	.word	0x000000ff
        /*0364*/ 	.word	0x00000040
        /*0368*/ 	.short	0x010a
        /*036a*/ 	.byte	0x09
	.zero		1


	//   ....[39]....
        /*036c*/ 	.word	0x000026a0
        /*0370*/ 	.word	0x000000ff
        /*0374*/ 	.word	0x000000d0
        /*0378*/ 	.short	0x010a
        /*037a*/ 	.byte	0x30
	.zero		1


	//   ....[40]....
        /*037c*/ 	.word	0x00002760
        /*0380*/ 	.word	0x000000ff
        /*0384*/ 	.word	0x00000000
        /*0388*/ 	.short	0x0101
        /*038a*/ 	.byte	0x04
	.zero		1


	//   ....[41]....
        /*038c*/ 	.word	0x00002d50
        /*0390*/ 	.word	0x000000ff
        /*0394*/ 	.word	0x00000000
        /*0398*/ 	.short	0x010a
        /*039a*/ 	.byte	0x04
	.zero		1


	//   ....[42]....
        /*039c*/ 	.word	0x00002df0
        /*03a0*/ 	.word	0x000000ff
        /*03a4*/ 	.word	0x00000000
        /*03a8*/ 	.short	0x010a
        /*03aa*/ 	.byte	0x05
	.zero		1


	//   ....[43]....
        /*03ac*/ 	.word	0x00002e90
        /*03b0*/ 	.word	0x000000ff
        /*03b4*/ 	.word	0x00000000
        /*03b8*/ 	.short	0x010a
        /*03ba*/ 	.byte	0x05
	.zero		1


	//   ....[44]....
        /*03bc*/ 	.word	0x00002f30
        /*03c0*/ 	.word	0x000000ff
        /*03c4*/ 	.word	0x00000000
        /*03c8*/ 	.short	0x010a
        /*03ca*/ 	.byte	0x05
	.zero		1


	//   ....[45]....
        /*03cc*/ 	.word	0x00002fd0
        /*03d0*/ 	.word	0x000000ff
        /*03d4*/ 	.word	0x00000000
        /*03d8*/ 	.short	0x010a
        /*03da*/ 	.byte	0x05
	.zero		1


	//   ....[46]....
        /*03dc*/ 	.word	0x00003070
        /*03e0*/ 	.word	0x000000ff
        /*03e4*/ 	.word	0x00000000
        /*03e8*/ 	.short	0x010a
        /*03ea*/ 	.byte	0x05
	.zero		1


	//   ....[47]....
        /*03ec*/ 	.word	0x00003110
        /*03f0*/ 	.word	0x000000ff
        /*03f4*/ 	.word	0x00000000
        /*03f8*/ 	.short	0x010a
        /*03fa*/ 	.byte	0x05
	.zero		1


	//   ....[48]....
        /*03fc*/ 	.word	0x000031c0
        /*0400*/ 	.word	0x00000000
        /*0404*/ 	.word	0x00000000
        /*0408*/ 	.short	0x010a
        /*040a*/ 	.byte	0xff
	.zero		1


	//   ....[49]....
        /*040c*/ 	.word	0x00003310
        /*0410*/ 	.word	0x000000ff
        /*0414*/ 	.word	0x000000d8
        /*0418*/ 	.short	0x010a
        /*041a*/ 	.byte	0x04
	.zero		1


	//   ....[50]....
        /*041c*/ 	.word	0x000033b0
        /*0420*/ 	.word	0x000000ff
        /*0424*/ 	.word	0x000000d0
        /*0428*/ 	.short	0x010a
        /*042a*/ 	.byte	0x04
	.zero		1


	//   ....[51]....
        /*042c*/ 	.word	0x00003450
        /*0430*/ 	.word	0x000000ff
        /*0434*/ 	.word	0x00000000
        /*0438*/ 	.short	0x0101
        /*043a*/ 	.byte	0x05
	.zero		1


	//   ....[52]....
        /*043c*/ 	.word	0x00003490
        /*0440*/ 	.word	0x000000ff
        /*0444*/ 	.word	0x000000d8
        /*0448*/ 	.short	0x0106
        /*044a*/ 	.byte	0x04
	.zero		1


	//   ....[53]....
        /*044c*/ 	.word	0x000034d0
        /*0450*/ 	.word	0x00000000
        /*0454*/ 	.word	0x000000d8
        /*0458*/ 	.short	0x010a
        /*045a*/ 	.byte	0xff
	.zero		1


	//   ....[54]....
        /*045c*/ 	.word	0x00003a30
        /*0460*/ 	.word	0x000000ff
        /*0464*/ 	.word	0x000000d0
        /*0468*/ 	.short	0x010a
        /*046a*/ 	.byte	0x15
	.zero		1


	//   ....[55]....
        /*046c*/ 	.word	0x00003ae0
        /*0470*/ 	.word	0x000000ff
        /*0474*/ 	.word	0x00000000
        /*0478*/ 	.short	0x0101
        /*047a*/ 	.byte	0x23
	.zero		1


	//   ....[56]....
        /*047c*/ 	.word	0x00003af0
        /*0480*/ 	.word	0x000000ff
        /*0484*/ 	.word	0x000000f0
        /*0488*/ 	.short	0x010a
        /*048a*/ 	.byte	0x19
	.zero		1


	//   ....[57]....
        /*048c*/ 	.word	0x00003b80
        /*0490*/ 	.word	0x000000ff
        /*0494*/ 	.word	0x00000000
        /*0498*/ 	.short	0x010a
        /*049a*/ 	.byte	0x04
	.zero		1


	//   ....[58]....
        /*049c*/ 	.word	0x00003c20
        /*04a0*/ 	.word	0x000000ff
        /*04a4*/ 	.word	0x00000000
        /*04a8*/ 	.short	0x010a
        /*04aa*/ 	.byte	0x11
	.zero		1


	//   ....[59]....
        /*04ac*/ 	.word	0x00003d70
        /*04b0*/ 	.word	0x000000ff
        /*04b4*/ 	.word	0x00000000
        /*04b8*/ 	.short	0x010a
        /*04ba*/ 	.byte	0x04
	.zero		1


	//   ....[60]....
        /*04bc*/ 	.word	0x00004040
        /*04c0*/ 	.word	0x000000ff
        /*04c4*/ 	.word	0x00000000
        /*04c8*/ 	.short	0x010a
        /*04ca*/ 	.byte	0x04
	.zero		1


	//   ....[61]....
        /*04cc*/ 	.word	0x000040d0
        /*04d0*/ 	.word	0x000000ff
        /*04d4*/ 	.word	0x00000000
        /*04d8*/ 	.short	0x010a
        /*04da*/ 	.byte	0x04
	.zero		1


	//   ....[62]....
        /*04dc*/ 	.word	0x000047d0
        /*04e0*/ 	.word	0x000000ff
        /*04e4*/ 	.word	0x000000d0
        /*04e8*/ 	.short	0x010a
        /*04ea*/ 	.byte	0x1f
	.zero		1


	//   ....[63]....
        /*04ec*/ 	.word	0x00004870
        /*04f0*/ 	.word	0x000000ff
        /*04f4*/ 	.word	0x00000000
        /*04f8*/ 	.short	0x0101
        /*04fa*/ 	.byte	0x38
	.zero		1


	//   ....[64]....
        /*04fc*/ 	.word	0x00004d90
        /*0500*/ 	.word	0x000000ff
        /*0504*/ 	.word	0x000000c8
        /*0508*/ 	.short	0x010a
        /*050a*/ 	.byte	0x1f
	.zero		1


	//   ....[65]....
        /*050c*/ 	.word	0x00005240
        /*0510*/ 	.word	0x000000ff
        /*0514*/ 	.word	0x000000a0
        /*0518*/ 	.short	0x010a
        /*051a*/ 	.byte	0x1f
	.zero		1


	//   ....[66]....
        /*051c*/ 	.word	0x00005390
        /*0520*/ 	.word	0x000000ff
        /*0524*/ 	.word	0x00000080
        /*0528*/ 	.short	0x010b
        /*052a*/ 	.byte	0x1f
	.zero		1


	//   ....[67]....
        /*052c*/ 	.word	0x000053a0
        /*0530*/ 	.word	0x000000ff
        /*0534*/ 	.word	0x00000000
        /*0538*/ 	.short	0x0101
        /*053a*/ 	.byte	0x3d
	.zero		1


	//   ....[68]....
        /*053c*/ 	.word	0x000053b0
        /*0540*/ 	.word	0x000000ff
        /*0544*/ 	.word	0x000000a8
        /*0548*/ 	.short	0x010a
        /*054a*/ 	.byte	0x1f
	.zero		1


	//   ....[69]....
        /*054c*/ 	.word	0x00005510
        /*0550*/ 	.word	0x000000ff
        /*0554*/ 	.word	0x00000088
        /*0558*/ 	.short	0x010b
        /*055a*/ 	.byte	0x1f
	.zero		1


	//   ....[70]....
        /*055c*/ 	.word	0x00005520
        /*0560*/ 	.word	0x000000ff
        /*0564*/ 	.word	0x00000000
        /*0568*/ 	.short	0x0101
        /*056a*/ 	.byte	0x3c
	.zero		1


	//   ....[71]....
        /*056c*/ 	.word	0x00005530
        /*0570*/ 	.word	0x000000ff
        /*0574*/ 	.word	0x000000b0
        /*0578*/ 	.short	0x010a
        /*057a*/ 	.byte	0x1f
	.zero		1


	//   ....[72]....
        /*057c*/ 	.word	0x000056b0
        /*0580*/ 	.word	0x000000ff
        /*0584*/ 	.word	0x00000090
        /*0588*/ 	.short	0x010b
        /*058a*/ 	.byte	0x1f
	.zero		1


	//   ....[73]....
        /*058c*/ 	.word	0x000056c0
        /*0590*/ 	.word	0x000000ff
        /*0594*/ 	.word	0x00000000
        /*0598*/ 	.short	0x0101
        /*059a*/ 	.byte	0x3b
	.zero		1


	//   ....[74]....
        /*059c*/ 	.word	0x000056d0
        /*05a0*/ 	.word	0x000000ff
        /*05a4*/ 	.word	0x000000b8
        /*05a8*/ 	.short	0x010a
        /*05aa*/ 	.byte	0x1f
	.zero		1


	//   ....[75]....
        /*05ac*/ 	.word	0x00005880
        /*05b0*/ 	.word	0x000000ff
        /*05b4*/ 	.word	0x00000098
        /*05b8*/ 	.short	0x010b
        /*05ba*/ 	.byte	0x1f
	.zero		1


	//   ....[76]....
        /*05bc*/ 	.word	0x00005890
        /*05c0*/ 	.word	0x000000ff
        /*05c4*/ 	.word	0x00000000
        /*05c8*/ 	.short	0x0101
        /*05ca*/ 	.byte	0x3a
	.zero		1


	//   ....[77]....
        /*05cc*/ 	.word	0x000058c0
        /*05d0*/ 	.word	0x000000ff
        /*05d4*/ 	.word	0x000000a0
        /*05d8*/ 	.short	0x010a
        /*05da*/ 	.byte	0x1f
	.zero		1


	//   ....[78]....
        /*05dc*/ 	.word	0x000058e0
        /*05e0*/ 	.word	0x000000ff
        /*05e4*/ 	.word	0x000000a8
        /*05e8*/ 	.short	0x010a
        /*05ea*/ 	.byte	0x1f
	.zero		1


	//   ....[79]....
        /*05ec*/ 	.word	0x00005900
        /*05f0*/ 	.word	0x000000ff
        /*05f4*/ 	.word	0x000000b0
        /*05f8*/ 	.short	0x010a
        /*05fa*/ 	.byte	0x1f
	.zero		1


	//   ....[80]....
        /*05fc*/ 	.word	0x00005940
        /*0600*/ 	.word	0x00000000
        /*0604*/ 	.word	0x000000b8
        /*0608*/ 	.short	0x010a
        /*060a*/ 	.byte	0xff
	.zero		1


	//   ....[81]....
        /*060c*/ 	.word	0x00005ce0
        /*0610*/ 	.word	0x000000ff
        /*0614*/ 	.word	0x000000d0
        /*0618*/ 	.short	0x010a
        /*061a*/ 	.byte	0x30
	.zero		1


	//   ....[82]....
        /*061c*/ 	.word	0x00005db0
        /*0620*/ 	.word	0x000000ff
        /*0624*/ 	.word	0x00000000
        /*0628*/ 	.short	0x0101
        /*062a*/ 	.byte	0x04
	.zero		1


	//   ....[83]....
        /*062c*/ 	.word	0x00006e00
        /*0630*/ 	.word	0x000000ff
        /*0634*/ 	.word	0x00000080
        /*0638*/ 	.short	0x010a
        /*063a*/ 	.byte	0x30
	.zero		1


	//   ....[84]....
        /*063c*/ 	.word	0x00006e40
        /*0640*/ 	.word	0x00000053
        /*0644*/ 	.word	0x000000e0
        /*0648*/ 	.short	0x010a
        /*064a*/ 	.byte	0xff
	.zero		1


	//   ....[85]....
        /*064c*/ 	.word	0x00006f50
        /*0650*/ 	.word	0x000000ff
        /*0654*/ 	.word	0x00000080
        /*0658*/ 	.short	0x010a
        /*065a*/ 	.byte	0x30
	.zero		1


	//   ....[86]....
        /*065c*/ 	.word	0x00007050
        /*0660*/ 	.word	0x00000053
        /*0664*/ 	.word	0x000000e0
        /*0668*/ 	.short	0x010a
        /*066a*/ 	.byte	0xff
	.zero		1


	//   ....[87]....
        /*066c*/ 	.word	0x00007850
        /*0670*/ 	.word	0x00000000
        /*0674*/ 	.word	0x00000000
        /*0678*/ 	.short	0x0101
        /*067a*/ 	.byte	0xff
	.zero		1


	//   ....[88]....
        /*067c*/ 	.word	0x00007860
        /*0680*/ 	.word	0x00000003
        /*0684*/ 	.word	0x00000080
        /*0688*/ 	.short	0x010a
        /*068a*/ 	.byte	0xff
	.zero		1


	//   ....[89]....
        /*068c*/ 	.word	0x00007930
        /*0690*/ 	.word	0x00000003
        /*0694*/ 	.word	0x00000080
        /*0698*/ 	.short	0x010a
        /*069a*/ 	.byte	0xff
	.zero		1


	//   ....[90]....
        /*069c*/ 	.word	0x000081a0
        /*06a0*/ 	.word	0x0000005b
        /*06a4*/ 	.word	0x00000000
        /*06a8*/ 	.short	0x0101
        /*06aa*/ 	.byte	0xff
	.zero		1


	//   ....[91]....
        /*06ac*/ 	.word	0x000081c0
        /*06b0*/ 	.word	0x00000028
        /*06b4*/ 	.word	0x00000080
        /*06b8*/ 	.short	0x010a
        /*06ba*/ 	.byte	0xff
	.zero		1


	//   ....[92]....
        /*06bc*/ 	.word	0x00008280
        /*06c0*/ 	.word	0x00000028
        /*06c4*/ 	.word	0x00000080
        /*06c8*/ 	.short	0x010a
        /*06ca*/ 	.byte	0xff
	.zero		1


	//   ....[93]....
        /*06cc*/ 	.word	0x00008ae0
        /*06d0*/ 	.word	0x0000005b
        /*06d4*/ 	.word	0x00000000
        /*06d8*/ 	.short	0x0101
        /*06da*/ 	.byte	0xff
	.zero		1


	//   ....[94]....
        /*06dc*/ 	.word	0x00008b00
        /*06e0*/ 	.word	0x0000005d
        /*06e4*/ 	.word	0x00000080
        /*06e8*/ 	.short	0x010a
        /*06ea*/ 	.byte	0xff
	.zero		1


	//   ....[95]....
        /*06ec*/ 	.word	0x00008bc0
        /*06f0*/ 	.word	0x0000005d
        /*06f4*/ 	.word	0x00000080
        /*06f8*/ 	.short	0x010a
        /*06fa*/ 	.byte	0xff
	.zero		1


	//   ....[96]....
        /*06fc*/ 	.word	0x000091a0
        /*0700*/ 	.word	0x000000ff
        /*0704*/ 	.word	0x00000000
        /*0708*/ 	.short	0x0101
        /*070a*/ 	.byte	0x04
	.zero		1


	//   ....[97]....
        /*070c*/ 	.word	0x00009490
        /*0710*/ 	.word	0x00000003
        /*0714*/ 	.word	0x00000000
        /*0718*/ 	.short	0x0101
        /*071a*/ 	.byte	0xff
	.zero		1


	//   ....[98]....
        /*071c*/ 	.word	0x00009710
        /*0720*/ 	.word	0x000000ff
        /*0724*/ 	.word	0x00000000
        /*0728*/ 	.short	0x0101
        /*072a*/ 	.byte	0x04
	.zero		1


	//   ....[99]....
        /*072c*/ 	.word	0x00009740
        /*0730*/ 	.word	0x00000000
        /*0734*/ 	.word	0x00000040
        /*0738*/ 	.short	0x010a
        /*073a*/ 	.byte	0xff
	.zero		1


	//   ....[100]....
        /*073c*/ 	.word	0x000097a0
        /*0740*/ 	.word	0x00000000
        /*0744*/ 	.word	0x00000040
        /*0748*/ 	.short	0x010a
        /*074a*/ 	.byte	0xff
	.zero		1


	//   ....[101]....
        /*074c*/ 	.word	0x00009800
        /*0750*/ 	.word	0x00000000
        /*0754*/ 	.word	0x000000d0
        /*0758*/ 	.short	0x010a
        /*075a*/ 	.byte	0xff
	.zero		1


	//   ....[102]....
        /*075c*/ 	.word	0x00009860
        /*0760*/ 	.word	0x00000000
        /*0764*/ 	.word	0x00000000
        /*0768*/ 	.short	0x010a
        /*076a*/ 	.byte	0xff
	.zero		1


	//   ....[103]....
        /*076c*/ 	.word	0x000098c0
        /*0770*/ 	.word	0x00000000
        /*0774*/ 	.word	0x00000000
        /*0778*/ 	.short	0x010a
        /*077a*/ 	.byte	0xff
	.zero		1


	//   ....[104]....
        /*077c*/ 	.word	0x00009920
        /*0780*/ 	.word	0x00000000
        /*0784*/ 	.word	0x00000000
        /*0788*/ 	.short	0x010a
        /*078a*/ 	.byte	0xff
	.zero		1


	//   ....[105]....
        /*078c*/ 	.word	0x00009980
        /*0790*/ 	.word	0x00000000
        /*0794*/ 	.word	0x00000000
        /*0798*/ 	.short	0x010a
        /*079a*/ 	.byte	0xff
	.zero		1


	//   ....[106]....
        /*079c*/ 	.word	0x000099e0
        /*07a0*/ 	.word	0x00000000
        /*07a4*/ 	.word	0x00000000
        /*07a8*/ 	.short	0x010a
        /*07aa*/ 	.byte	0xff
	.zero		1


	//   ....[107]....
        /*07ac*/ 	.word	0x00009a40
        /*07b0*/ 	.word	0x00000000
        /*07b4*/ 	.word	0x00000000
        /*07b8*/ 	.short	0x010a
        /*07ba*/ 	.byte	0xff
	.zero		1


	//   ....[108]....
        /*07bc*/ 	.word	0x00009aa0
        /*07c0*/ 	.word	0x00000000
        /*07c4*/ 	.word	0x00000000
        /*07c8*/ 	.short	0x010a
        /*07ca*/ 	.byte	0xff
	.zero		1


	//   ....[109]....
        /*07cc*/ 	.word	0x00009b00
        /*07d0*/ 	.word	0x00000004
        /*07d4*/ 	.word	0x000000d8
        /*07d8*/ 	.short	0x010a
        /*07da*/ 	.byte	0xff
	.zero		1


	//   ....[110]....
        /*07dc*/ 	.word	0x00009b60
        /*07e0*/ 	.word	0x00000004
        /*07e4*/ 	.word	0x000000d0
        /*07e8*/ 	.short	0x010a
        /*07ea*/ 	.byte	0xff
	.zero		1


	//   ....[111]....
        /*07ec*/ 	.word	0x00009bc0
        /*07f0*/ 	.word	0x00000000
        /*07f4*/ 	.word	0x000000d0
        /*07f8*/ 	.short	0x010a
        /*07fa*/ 	.byte	0xff
	.zero		1


	//   ....[112]....
        /*07fc*/ 	.word	0x00009c20
        /*0800*/ 	.word	0x00000005
        /*0804*/ 	.word	0x000000f0
        /*0808*/ 	.short	0x010a
        /*080a*/ 	.byte	0xff
	.zero		1


	//   ....[113]....
        /*080c*/ 	.word	0x00009c80
        /*0810*/ 	.word	0x00000000
        /*0814*/ 	.word	0x00000000
        /*0818*/ 	.short	0x010a
        /*081a*/ 	.byte	0xff
	.zero		1


	//   ....[114]....
        /*081c*/ 	.word	0x00009ce0
        /*0820*/ 	.word	0x00000000
        /*0824*/ 	.word	0x00000000
        /*0828*/ 	.short	0x010a
        /*082a*/ 	.byte	0xff
	.zero		1


	//   ....[115]....
        /*082c*/ 	.word	0x00009d40
        /*0830*/ 	.word	0x00000000
        /*0834*/ 	.word	0x00000000
        /*0838*/ 	.short	0x010a
        /*083a*/ 	.byte	0xff
	.zero		1


	//   ....[116]....
        /*083c*/ 	.word	0x00009da0
        /*0840*/ 	.word	0x00000000
        /*0844*/ 	.word	0x000000d0
        /*0848*/ 	.short	0x010a
        /*084a*/ 	.byte	0xff
	.zero		1


	//   ....[117]....
        /*084c*/ 	.word	0x00009e00
        /*0850*/ 	.word	0x00000003
        /*0854*/ 	.word	0x000000c8
        /*0858*/ 	.short	0x010a
        /*085a*/ 	.byte	0xff
	.zero		1


	//   ....[118]....
        /*085c*/ 	.word	0x00009e60
        /*0860*/ 	.word	0x00000000
        /*0864*/ 	.word	0x000000a0
        /*0868*/ 	.short	0x010a
        /*086a*/ 	.byte	0xff
	.zero		1


	//   ....[119]....
        /*086c*/ 	.word	0x00009ec0
        /*0870*/ 	.word	0x00000000
        /*0874*/ 	.word	0x000000a8
        /*0878*/ 	.short	0x010a
        /*087a*/ 	.byte	0xff
	.zero		1


	//   ....[120]....
        /*087c*/ 	.word	0x00009f20
        /*0880*/ 	.word	0x00000000
        /*0884*/ 	.word	0x000000b0
        /*0888*/ 	.short	0x010a
        /*088a*/ 	.byte	0xff
	.zero		1


	//   ....[121]....
        /*088c*/ 	.word	0x00009f80
        /*0890*/ 	.word	0x00000000
        /*0894*/ 	.word	0x000000b8
        /*0898*/ 	.short	0x010a
        /*089a*/ 	.byte	0xff
	.zero		1


	//   ....[122]....
        /*089c*/ 	.word	0x00009fe0
        /*08a0*/ 	.word	0x00000000
        /*08a4*/ 	.word	0x000000a0
        /*08a8*/ 	.short	0x010a
        /*08aa*/ 	.byte	0xff
	.zero		1


	//   ....[123]....
        /*08ac*/ 	.word	0x0000a040
        /*08b0*/ 	.word	0x00000000
        /*08b4*/ 	.word	0x000000a8
        /*08b8*/ 	.short	0x010a
        /*08ba*/ 	.byte	0xff
	.zero		1


	//   ....[124]....
        /*08bc*/ 	.word	0x0000a0a0
        /*08c0*/ 	.word	0x00000000
        /*08c4*/ 	.word	0x000000b0
        /*08c8*/ 	.short	0x010a
        /*08ca*/ 	.byte	0xff
	.zero		1


	//   ....[125]....
        /*08cc*/ 	.word	0x0000a100
        /*08d0*/ 	.word	0x00000000
        /*08d4*/ 	.word	0x000000d0
        /*08d8*/ 	.short	0x010a
        /*08da*/ 	.byte	0xff
	.zero		1


	//   ....[126]....
        /*08dc*/ 	.word	0x0000a160
        /*08e0*/ 	.word	0x00000002
        /*08e4*/ 	.word	0x00000080
        /*08e8*/ 	.short	0x010a
        /*08ea*/ 	.byte	0xff
	.zero		1


	//   ....[127]....
        /*08ec*/ 	.word	0x0000a1b0
        /*08f0*/ 	.word	0x00000053
        /*08f4*/ 	.word	0x000000e0
        /*08f8*/ 	.short	0x010a
        /*08fa*/ 	.byte	0xff
	.zero		1


	//   ....[128]....
        /*08fc*/ 	.word	0x0000a200
        /*0900*/ 	.word	0x00000003
        /*0904*/ 	.word	0x00000080
        /*0908*/ 	.short	0x010a
        /*090a*/ 	.byte	0xff
	.zero		1


	//   ....[129]....
        /*090c*/ 	.word	0x0000a250
        /*0910*/ 	.word	0x00000028
        /*0914*/ 	.word	0x00000080
        /*0918*/ 	.short	0x010a
        /*091a*/ 	.byte	0xff
	.zero		1


	//   ....[130]....
        /*091c*/ 	.word	0x0000a2a0
        /*0920*/ 	.word	0x0000005d
        /*0924*/ 	.word	0x00000080
        /*0928*/ 	.short	0x010a
        /*092a*/ 	.byte	0xff
	.zero		1


	//----- nvinfo : EIATTR_NUM_MBARRIERS
	.align		4
.L_47:
        /*092c*/ 	.byte	0x03, 0x38
        /*092e*/ 	.short	0x0020


	//----- nvinfo : EIATTR_EXIT_INSTR_OFFSETS
	.align		4
        /*0930*/ 	.byte	0x04, 0x1c
        /*0932*/ 	.short	(.L_49 - .L_48)


	//   ....[0]....
.L_48:
        /*0934*/ 	.word	0x000031f0


	//   ....[1]....
        /*0938*/ 	.word	0x000034a0


	//   ....[2]....
        /*093c*/ 	.word	0x00003500


	//   ....[3]....
        /*0940*/ 	.word	0x00004340


	//   ....[4]....
        /*0944*/ 	.word	0x00005970


	//   ....[5]....
        /*0948*/ 	.word	0x000059b0


	//   ....[6]....
        /*094c*/ 	.word	0x000095f0


	//   ....[7]....
        /*0950*/ 	.word	0x00009670


	//   ....[8]....
        /*0954*/ 	.word	0x000096a0


	//   ....[9]....
        /*0958*/ 	.word	0x00009720


	//----- nvinfo : EIATTR_MAX_THREADS
	.align		4
.L_49:
        /*095c*/ 	.byte	0x04, 0x05
        /*095e*/ 	.short	(.L_51 - .L_50)
.L_50:
        /*0960*/ 	.word	0x00000100
        /*0964*/ 	.word	0x00000001
        /*0968*/ 	.word	0x00000001


	//----- nvinfo : EIATTR_CRS_STACK_SIZE
	.align		4
.L_51:
        /*096c*/ 	.byte	0x04, 0x1e
        /*096e*/ 	.short	(.L_53 - .L_52)
.L_52:
        /*0970*/ 	.word	0x00000000


	//----- nvinfo : EIATTR_CBANK_PARAM_SIZE
	.align		4
.L_53:
        /*0974*/ 	.byte	0x03, 0x19
        /*0976*/ 	.short	0x0800


	//----- nvinfo : EIATTR_PARAM_CBANK
	.align		4
        /*0978*/ 	.byte	0x04, 0x0a
        /*097a*/ 	.short	(.L_55 - .L_54)
	.align		4
.L_54:
        /*097c*/ 	.word	index@(.nv.constant0._ZN7cutlass13device_kernelINS_4conv6kernel13ConvUniversalINS1_16ConvProblemShapeILNS1_8OperatorE2ELi2EEENS1_10collective14CollectiveConvINS1_47MainloopSm100TmaUmmaWarpSpecializedImplicitGemmILS5_2ELi8ELi2ELi1ELi2EN4cute5tupleIJNSA_1CILi1EEESD_SD_EEEEENSB_IJNSC_ILi64EEENSB_IJNSC_ILi128EEEEEENSB_IJNSC_ILi32EEEEEEEEENS_10tfloat32_tESM_NSA_8TiledMMAINSA_8MMA_AtomIJNSA_17SM100_MMA_TF32_SSISM_SM_fLi64ELi128ELNSA_4UMMA5MajorE1ELSR_1ELNSQ_7ScaleInE0ELSS_0EEEEEENSA_6LayoutISE_NSB_IJNSC_ILi0EEESW_SW_EEEEENSB_IJNSA_10UnderscoreESZ_SZ_EEEEENS7_6detail27Sm100ImplicitGemmTileTraitsINSA_13SM90_TMA_LOADENSA_14ComposedLayoutINSA_7SwizzleILi2ELi5ELi2EEENSA_18smem_ptr_flag_bitsILi32EEENSV_INSB_IJSJ_NSC_ILi4EEEEEENSB_IJSD_SJ_EEEEEEEvEENS13_INSA_20SM90_TMA_LOAD_IM2COLES1E_vEEEENS_8epilogue10collective18CollectiveEpilogueINS1J_23Sm100TmaWarpSpecializedILi4ELi2ELi16ELb1ELb0EEEJSL_NSB_IJNSV_ISG_SD_EENSV_ISJ_SD_EEEEESM_NSB_IJlNSB_IJSD_llEEESW_EEESM_S1S_NS1J_6fusion15FusionCallbacksIS1N_NS1T_17LinearCombinationISM_fSM_fLNS_15FloatRoundStyleE2EEESL_S1Q_JEEENSA_5SM1004TMEM4LOAD26SM100_TMEM_LOAD_16dp128b8xES14_NS15_INS16_ILi3ELi4ELi3EEES19_NSV_INSB_IJNSC_ILi8EEESJ_EEENSB_IJSJ_SD_EEEEEEENSA_17SM75_U32x4_LDSM_NENSA_14SM90_TMA_STOREES28_NSA_17SM90_U32x4_STSM_NENSA_39AutoVectorizingCopyWithAssumedAlignmentILi128EEEEEEvvEEEEvNT_6ParamsE)
        /*0980*/ 	.short	0x0380
        /*0982*/ 	.short	0x0800


	//----- nvinfo : EIATTR_SW_WAR
	.align		4
.L_55:
        /*0984*/ 	.byte	0x04, 0x36
        /*0986*/ 	.short	(.L_57 - .L_56)
.L_56:
        /*0988*/ 	.word	0x00000008
.L_57:


//--------------------- .nv.callgraph             --------------------------
	.section	.nv.callgraph,"",@"SHT_CUDA_CALLGRAPH"
	.align	4
	.sectionentsize	8
	.align		4
        /*0000*/ 	.word	0x00000000
	.align		4
        /*0004*/ 	.word	0xffffffff
	.align		4
        /*0008*/ 	.word	index@(_ZN7cutlass13device_kernelINS_4conv6kernel13ConvUniversalINS1_16ConvProblemShapeILNS1_8OperatorE2ELi2EEENS1_10collective14CollectiveConvINS1_47MainloopSm100TmaUmmaWarpSpecializedImplicitGemmILS5_2ELi8ELi2ELi1ELi2EN4cute5tupleIJNSA_1CILi1EEESD_SD_EEEEENSB_IJNSC_ILi64EEENSB_IJNSC_ILi128EEEEEENSB_IJNSC_ILi32EEEEEEEEENS_10tfloat32_tESM_NSA_8TiledMMAINSA_8MMA_AtomIJNSA_17SM100_MMA_TF32_SSISM_SM_fLi64ELi128ELNSA_4UMMA5MajorE1ELSR_1ELNSQ_7ScaleInE0ELSS_0EEEEEENSA_6LayoutISE_NSB_IJNSC_ILi0EEESW_SW_EEEEENSB_IJNSA_10UnderscoreESZ_SZ_EEEEENS7_6detail27Sm100ImplicitGemmTileTraitsINSA_13SM90_TMA_LOADENSA_14ComposedLayoutINSA_7SwizzleILi2ELi5ELi2EEENSA_18smem_ptr_flag_bitsILi32EEENSV_INSB_IJSJ_NSC_ILi4EEEEEENSB_IJSD_SJ_EEEEEEEvEENS13_INSA_20SM90_TMA_LOAD_IM2COLES1E_vEEEENS_8epilogue10collective18CollectiveEpilogueINS1J_23Sm100TmaWarpSpecializedILi4ELi2ELi16ELb1ELb0EEEJSL_NSB_IJNSV_ISG_SD_EENSV_ISJ_SD_EEEEESM_NSB_IJlNSB_IJSD_llEEESW_EEESM_S1S_NS1J_6fusion15FusionCallbacksIS1N_NS1T_17LinearCombinationISM_fSM_fLNS_15FloatRoundStyleE2EEESL_S1Q_JEEENSA_5SM1004TMEM4LOAD26SM100_TMEM_LOAD_16dp128b8xES14_NS15_INS16_ILi3ELi4ELi3EEES19_NSV_INSB_IJNSC_ILi8EEESJ_EEENSB_IJSJ_SD_EEEEEEENSA_17SM75_U32x4_LDSM_NENSA_14SM90_TMA_STOREES28_NSA_17SM90_U32x4_STSM_NENSA_39AutoVectorizingCopyWithAssumedAlignmentILi128EEEEEEvvEEEEvNT_6ParamsE)
	.align		4
        /*000c*/ 	.word	index@(__assertfail)
	.align		4
        /*0010*/ 	.word	0x00000000
	.align		4
        /*0014*/ 	.word	0xfffffffe
	.align		4
        /*0018*/ 	.word	0x00000000
	.align		4
        /*001c*/ 	.word	0xfffffffd
	.align		4
        /*0020*/ 	.word	0x00000000
	.align		4
        /*0024*/ 	.word	0xfffffffc


//--------------------- .nv.constant4             --------------------------
	.section	.nv.constant4,"a",@progbits
	.align	8
	.align		8
.nv.constant4:
        /*0000*/ 	.dword	__assertfail
	.align		8
        /*0008*/ 	.dword	__unnamed_1
	.align		8
        /*0010*/ 	.dword	__unnamed_2
	.align		8
        /*0018*/ 	.dword	_ZN39_INTERNAL_d92ccb12_4_k_cu_0f52824b_31484cuda3std3__45__cpo5beginE
	.align		8
        /*0020*/ 	.dword	_ZN39_INTERNAL_d92ccb12_4_k_cu_0f52824b_31484cuda3std3__45__cpo3endE
	.align		8
        /*0028*/ 	.dword	_ZN39_INTERNAL_d92ccb12_4_k_cu_0f52824b_31484cuda3std3__45__cpo6cbeginE
	.align		8
        /*0030*/ 	.dword	_ZN39_INTERNAL_d92ccb12_4_k_cu_0f52824b_31484cuda3std3__45__cpo4cendE
	.align		8
        /*0038*/ 	.dword	_ZN39_INTERNAL_d92ccb12_4_k_cu_0f52824b_31484cuda3std3__441_GLOBAL__N__d92ccb12_4_k_cu_0f52824b_31486ignoreE
	.align		8
        /*0040*/ 	.dword	_ZN39_INTERNAL_d92ccb12_4_k_cu_0f52824b_31484cuda3std3__419piecewise_constructE
	.align		8
        /*0048*/ 	.dword	_ZN39_INTERNAL_d92ccb12_4_k_cu_0f52824b_31484cuda3std3__48in_placeE
	.align		8
        /*0050*/ 	.dword	_ZN39_INTERNAL_d92ccb12_4_k_cu_0f52824b_31484cuda3std6ranges3__45__cpo4swapE
	.align		8
        /*0058*/ 	.dword	_ZN39_INTERNAL_d92ccb12_4_k_cu_0f52824b_31484cuda3std6ranges3__45__cpo9iter_moveE
	.align		8
        /*0060*/ 	.dword	_ZN39_INTERNAL_d92ccb12_4_k_cu_0f52824b_31484cute7productE
	.align		8
        /*0068*/ 	.dword	_ZN39_INTERNAL_d92ccb12_4_k_cu_0f52824b_31484cute1_E
	.align		8
        /*0070*/ 	.dword	$str$27
	.align		8
        /*0078*/ 	.dword	$str$28
	.align		8
        /*0080*/ 	.dword	$str$29
	.align		8
        /*0088*/ 	.dword	$str$30


//--------------------- .text._ZN7cutlass13device_kernelINS_4conv6kernel13ConvUniversalINS1_16ConvProblemShapeILNS1_8OperatorE2ELi2EEENS1_10collective14CollectiveConvINS1_47MainloopSm100TmaUmmaWarpSpecializedImplicitGemmILS5_2ELi8ELi2ELi1ELi2EN4cute5tupleIJNSA_1CILi1EEESD_SD_EEEEENSB_IJNSC_ILi64EEENSB_IJNSC_ILi128EEEEEENSB_IJNSC_ILi32EEEEEEEEENS_10tfloat32_tESM_NSA_8TiledMMAINSA_8MMA_AtomIJNSA_17SM100_MMA_TF32_SSISM_SM_fLi64ELi128ELNSA_4UMMA5MajorE1ELSR_1ELNSQ_7ScaleInE0ELSS_0EEEEEENSA_6LayoutISE_NSB_IJNSC_ILi0EEESW_SW_EEEEENSB_IJNSA_10UnderscoreESZ_SZ_EEEEENS7_6detail27Sm100ImplicitGemmTileTraitsINSA_13SM90_TMA_LOADENSA_14ComposedLayoutINSA_7SwizzleILi2ELi5ELi2EEENSA_18smem_ptr_flag_bitsILi32EEENSV_INSB_IJSJ_NSC_ILi4EEEEEENSB_IJSD_SJ_EEEEEEEvEENS13_INSA_20SM90_TMA_LOAD_IM2COLES1E_vEEEENS_8epilogue10collective18CollectiveEpilogueINS1J_23Sm100TmaWarpSpecializedILi4ELi2ELi16ELb1ELb0EEEJSL_NSB_IJNSV_ISG_SD_EENSV_ISJ_SD_EEEEESM_NSB_IJlNSB_IJSD_llEEESW_EEESM_S1S_NS1J_6fusion15FusionCallbacksIS1N_NS1T_17LinearCombinationISM_fSM_fLNS_15FloatRoundStyleE2EEESL_S1Q_JEEENSA_5SM1004TMEM4LOAD26SM100_TMEM_LOAD_16dp128b8xES14_NS15_INS16_ILi3ELi4ELi3EEES19_NSV_INSB_IJNSC_ILi8EEESJ_EEENSB_IJSJ_SD_EEEEEEENSA_17SM75_U32x4_LDSM_NENSA_14SM90_TMA_STOREES28_NSA_17SM90_U32x4_STSM_NENSA_39AutoVectorizingCopyWithAssumedAlignmentILi128EEEEEEvvEEEEvNT_6ParamsE --------------------------
	.section	.text._ZN7cutlass13device_kernelINS_4conv6kernel13ConvUniversalINS1_16ConvProblemShapeILNS1_8OperatorE2ELi2EEENS1_10collective14CollectiveConvINS1_47MainloopSm100TmaUmmaWarpSpecializedImplicitGemmILS5_2ELi8ELi2ELi1ELi2EN4cute5tupleIJNSA_1CILi1EEESD_SD_EEEEENSB_IJNSC_ILi64EEENSB_IJNSC_ILi128EEEEEENSB_IJNSC_ILi32EEEEEEEEENS_10tfloat32_tESM_NSA_8TiledMMAINSA_8MMA_AtomIJNSA_17SM100_MMA_TF32_SSISM_SM_fLi64ELi128ELNSA_4UMMA5MajorE1ELSR_1ELNSQ_7ScaleInE0ELSS_0EEEEEENSA_6LayoutISE_NSB_IJNSC_ILi0EEESW_SW_EEEEENSB_IJNSA_10UnderscoreESZ_SZ_EEEEENS7_6detail27Sm100ImplicitGemmTileTraitsINSA_13SM90_TMA_LOADENSA_14ComposedLayoutINSA_7SwizzleILi2ELi5ELi2EEENSA_18smem_ptr_flag_bitsILi32EEENSV_INSB_IJSJ_NSC_ILi4EEEEEENSB_IJSD_SJ_EEEEEEEvEENS13_INSA_20SM90_TMA_LOAD_IM2COLES1E_vEEEENS_8epilogue10collective18CollectiveEpilogueINS1J_23Sm100TmaWarpSpecializedILi4ELi2ELi16ELb1ELb0EEEJSL_NSB_IJNSV_ISG_SD_EENSV_ISJ_SD_EEEEESM_NSB_IJlNSB_IJSD_llEEESW_EEESM_S1S_NS1J_6fusion15FusionCallbacksIS1N_NS1T_17LinearCombinationISM_fSM_fLNS_15FloatRoundStyleE2EEESL_S1Q_JEEENSA_5SM1004TMEM4LOAD26SM100_TMEM_LOAD_16dp128b8xES14_NS15_INS16_ILi3ELi4ELi3EEES19_NSV_INSB_IJNSC_ILi8EEESJ_EEENSB_IJSJ_SD_EEEEEEENSA_17SM75_U32x4_LDSM_NENSA_14SM90_TMA_STOREES28_NSA_17SM90_U32x4_STSM_NENSA_39AutoVectorizingCopyWithAssumedAlignmentILi128EEEEEEvvEEEEvNT_6ParamsE,"ax",@progbits
	.align	128
.text._ZN7cutlass13device_kernelINS_4conv6kernel13ConvUniversalINS1_16ConvProblemShapeILNS1_8OperatorE2ELi2EEENS1_10collective14CollectiveConvINS1_47MainloopSm100TmaUmmaWarpSpecializedImplicitGemmILS5_2ELi8ELi2ELi1ELi2EN4cute5tupleIJNSA_1CILi1EEESD_SD_EEEEENSB_IJNSC_ILi64EEENSB_IJNSC_ILi128EEEEEENSB_IJNSC_ILi32EEEEEEEEENS_10tfloat32_tESM_NSA_8TiledMMAINSA_8MMA_AtomIJNSA_17SM100_MMA_TF32_SSISM_SM_fLi64ELi128ELNSA_4UMMA5MajorE1ELSR_1ELNSQ_7ScaleInE0ELSS_0EEEEEENSA_6LayoutISE_NSB_IJNSC_ILi0EEESW_SW_EEEEENSB_IJNSA_10UnderscoreESZ_SZ_EEEEENS7_6detail27Sm100ImplicitGemmTileTraitsINSA_13SM90_TMA_LOADENSA_14ComposedLayoutINSA_7SwizzleILi2ELi5ELi2EEENSA_18smem_ptr_flag_bitsILi32EEENSV_INSB_IJSJ_NSC_ILi4EEEEEENSB_IJSD_SJ_EEEEEEEvEENS13_INSA_20SM90_TMA_LOAD_IM2COLES1E_vEEEENS_8epilogue10collective18CollectiveEpilogueINS1J_23Sm100TmaWarpSpecializedILi4ELi2ELi16ELb1ELb0EEEJSL_NSB_IJNSV_ISG_SD_EENSV_ISJ_SD_EEEEESM_NSB_IJlNSB_IJSD_llEEESW_EEESM_S1S_NS1J_6fusion15FusionCallbacksIS1N_NS1T_17LinearCombinationISM_fSM_fLNS_15FloatRoundStyleE2EEESL_S1Q_JEEENSA_5SM1004TMEM4LOAD26SM100_TMEM_LOAD_16dp128b8xES14_NS15_INS16_ILi3ELi4ELi3EEES19_NSV_INSB_IJNSC_ILi8EEESJ_EEENSB_IJSJ_SD_EEEEEEENSA_17SM75_U32x4_LDSM_NENSA_14SM90_TMA_STOREES28_NSA_17SM90_U32x4_STSM_NENSA_39AutoVectorizingCopyWithAssumedAlignmentILi128EEEEEEvvEEEEvNT_6ParamsE:
        .type           _ZN7cutlass13device_kernelINS_4conv6kernel13ConvUniversalINS1_16ConvProblemShapeILNS1_8OperatorE2ELi2EEENS1_10collective14CollectiveConvINS1_47MainloopSm100TmaUmmaWarpSpecializedImplicitGemmILS5_2ELi8ELi2ELi1ELi2EN4cute5tupleIJNSA_1CILi1EEESD_SD_EEEEENSB_IJNSC_ILi64EEENSB_IJNSC_ILi128EEEEEENSB_IJNSC_ILi32EEEEEEEEENS_10tfloat32_tESM_NSA_8TiledMMAINSA_8MMA_AtomIJNSA_17SM100_MMA_TF32_SSISM_SM_fLi64ELi128ELNSA_4UMMA5MajorE1ELSR_1ELNSQ_7ScaleInE0ELSS_0EEEEEENSA_6LayoutISE_NSB_IJNSC_ILi0EEESW_SW_EEEEENSB_IJNSA_10UnderscoreESZ_SZ_EEEEENS7_6detail27Sm100ImplicitGemmTileTraitsINSA_13SM90_TMA_LOADENSA_14ComposedLayoutINSA_7SwizzleILi2ELi5ELi2EEENSA_18smem_ptr_flag_bitsILi32EEENSV_INSB_IJSJ_NSC_ILi4EEEEEENSB_IJSD_SJ_EEEEEEEvEENS13_INSA_20SM90_TMA_LOAD_IM2COLES1E_vEEEENS_8epilogue10collective18CollectiveEpilogueINS1J_23Sm100TmaWarpSpecializedILi4ELi2ELi16ELb1ELb0EEEJSL_NSB_IJNSV_ISG_SD_EENSV_ISJ_SD_EEEEESM_NSB_IJlNSB_IJSD_llEEESW_EEESM_S1S_NS1J_6fusion15FusionCallbacksIS1N_NS1T_17LinearCombinationISM_fSM_fLNS_15FloatRoundStyleE2EEESL_S1Q_JEEENSA_5SM1004TMEM4LOAD26SM100_TMEM_LOAD_16dp128b8xES14_NS15_INS16_ILi3ELi4ELi3EEES19_NSV_INSB_IJNSC_ILi8EEESJ_EEENSB_IJSJ_SD_EEEEEEENSA_17SM75_U32x4_LDSM_NENSA_14SM90_TMA_STOREES28_NSA_17SM90_U32x4_STSM_NENSA_39AutoVectorizingCopyWithAssumedAlignmentILi128EEEEEEvvEEEEvNT_6ParamsE,@function
        .size           _ZN7cutlass13device_kernelINS_4conv6kernel13ConvUniversalINS1_16ConvProblemShapeILNS1_8OperatorE2ELi2EEENS1_10collective14CollectiveConvINS1_47MainloopSm100TmaUmmaWarpSpecializedImplicitGemmILS5_2ELi8ELi2ELi1ELi2EN4cute5tupleIJNSA_1CILi1EEESD_SD_EEEEENSB_IJNSC_ILi64EEENSB_IJNSC_ILi128EEEEEENSB_IJNSC_ILi32EEEEEEEEENS_10tfloat32_tESM_NSA_8TiledMMAINSA_8MMA_AtomIJNSA_17SM100_MMA_TF32_SSISM_SM_fLi64ELi128ELNSA_4UMMA5MajorE1ELSR_1ELNSQ_7ScaleInE0ELSS_0EEEEEENSA_6LayoutISE_NSB_IJNSC_ILi0EEESW_SW_EEEEENSB_IJNSA_10UnderscoreESZ_SZ_EEEEENS7_6detail27Sm100ImplicitGemmTileTraitsINSA_13SM90_TMA_LOADENSA_14ComposedLayoutINSA_7SwizzleILi2ELi5ELi2EEENSA_18smem_ptr_flag_bitsILi32EEENSV_INSB_IJSJ_NSC_ILi4EEEEEENSB_IJSD_SJ_EEEEEEEvEENS13_INSA_20SM90_TMA_LOAD_IM2COLES1E_vEEEENS_8epilogue10collective18CollectiveEpilogueINS1J_23Sm100TmaWarpSpecializedILi4ELi2ELi16ELb1ELb0EEEJSL_NSB_IJNSV_ISG_SD_EENSV_ISJ_SD_EEEEESM_NSB_IJlNSB_IJSD_llEEESW_EEESM_S1S_NS1J_6fusion15FusionCallbacksIS1N_NS1T_17LinearCombinationISM_fSM_fLNS_15FloatRoundStyleE2EEESL_S1Q_JEEENSA_5SM1004TMEM4LOAD26SM100_TMEM_LOAD_16dp128b8xES14_NS15_INS16_ILi3ELi4ELi3EEES19_NSV_INSB_IJNSC_ILi8EEESJ_EEENSB_IJSJ_SD_EEEEEEENSA_17SM75_U32x4_LDSM_NENSA_14SM90_TMA_STOREES28_NSA_17SM90_U32x4_STSM_NENSA_39AutoVectorizingCopyWithAssumedAlignmentILi128EEEEEEvvEEEEvNT_6ParamsE,(.L_x_178 - _ZN7cutlass13device_kernelINS_4conv6kernel13ConvUniversalINS1_16ConvProblemShapeILNS1_8OperatorE2ELi2EEENS1_10collective14CollectiveConvINS1_47MainloopSm100TmaUmmaWarpSpecializedImplicitGemmILS5_2ELi8ELi2ELi1ELi2EN4cute5tupleIJNSA_1CILi1EEESD_SD_EEEEENSB_IJNSC_ILi64EEENSB_IJNSC_ILi128EEEEEENSB_IJNSC_ILi32EEEEEEEEENS_10tfloat32_tESM_NSA_8TiledMMAINSA_8MMA_AtomIJNSA_17SM100_MMA_TF32_SSISM_SM_fLi64ELi128ELNSA_4UMMA5MajorE1ELSR_1ELNSQ_7ScaleInE0ELSS_0EEEEEENSA_6LayoutISE_NSB_IJNSC_ILi0EEESW_SW_EEEEENSB_IJNSA_10UnderscoreESZ_SZ_EEEEENS7_6detail27Sm100ImplicitGemmTileTraitsINSA_13SM90_TMA_LOADENSA_14ComposedLayoutINSA_7SwizzleILi2ELi5ELi2EEENSA_18smem_ptr_flag_bitsILi32EEENSV_INSB_IJSJ_NSC_ILi4EEEEEENSB_IJSD_SJ_EEEEEEEvEENS13_INSA_20SM90_TMA_LOAD_IM2COLES1E_vEEEENS_8epilogue10collective18CollectiveEpilogueINS1J_23Sm100TmaWarpSpecializedILi4ELi2ELi16ELb1ELb0EEEJSL_NSB_IJNSV_ISG_SD_EENSV_ISJ_SD_EEEEESM_NSB_IJlNSB_IJSD_llEEESW_EEESM_S1S_NS1J_6fusion15FusionCallbacksIS1N_NS1T_17LinearCombinationISM_fSM_fLNS_15FloatRoundStyleE2EEESL_S1Q_JEEENSA_5SM1004TMEM4LOAD26SM100_TMEM_LOAD_16dp128b8xES14_NS15_INS16_ILi3ELi4ELi3EEES19_NSV_INSB_IJNSC_ILi8EEESJ_EEENSB_IJSJ_SD_EEEEEEENSA_17SM75_U32x4_LDSM_NENSA_14SM90_TMA_STOREES28_NSA_17SM90_U32x4_STSM_NENSA_39AutoVectorizingCopyWithAssumedAlignmentILi128EEEEEEvvEEEEvNT_6ParamsE)
        .other          _ZN7cutlass13device_kernelINS_4conv6kernel13ConvUniversalINS1_16ConvProblemShapeILNS1_8OperatorE2ELi2EEENS1_10collective14CollectiveConvINS1_47MainloopSm100TmaUmmaWarpSpecializedImplicitGemmILS5_2ELi8ELi2ELi1ELi2EN4cute5tupleIJNSA_1CILi1EEESD_SD_EEEEENSB_IJNSC_ILi64EEENSB_IJNSC_ILi128EEEEEENSB_IJNSC_ILi32EEEEEEEEENS_10tfloat32_tESM_NSA_8TiledMMAINSA_8MMA_AtomIJNSA_17SM100_MMA_TF32_SSISM_SM_fLi64ELi128ELNSA_4UMMA5MajorE1ELSR_1ELNSQ_7ScaleInE0ELSS_0EEEEEENSA_6LayoutISE_NSB_IJNSC_ILi0EEESW_SW_EEEEENSB_IJNSA_10UnderscoreESZ_SZ_EEEEENS7_6detail27Sm100ImplicitGemmTileTraitsINSA_13SM90_TMA_LOADENSA_14ComposedLayoutINSA_7SwizzleILi2ELi5ELi2EEENSA_18smem_ptr_flag_bitsILi32EEENSV_INSB_IJSJ_NSC_ILi4EEEEEENSB_IJSD_SJ_EEEEEEEvEENS13_INSA_20SM90_TMA_LOAD_IM2COLES1E_vEEEENS_8epilogue10collective18CollectiveEpilogueINS1J_23Sm100TmaWarpSpecializedILi4ELi2ELi16ELb1ELb0EEEJSL_NSB_IJNSV_ISG_SD_EENSV_ISJ_SD_EEEEESM_NSB_IJlNSB_IJSD_llEEESW_EEESM_S1S_NS1J_6fusion15FusionCallbacksIS1N_NS1T_17LinearCombinationISM_fSM_fLNS_15FloatRoundStyleE2EEESL_S1Q_JEEENSA_5SM1004TMEM4LOAD26SM100_TMEM_LOAD_16dp128b8xES14_NS15_INS16_ILi3ELi4ELi3EEES19_NSV_INSB_IJNSC_ILi8EEESJ_EEENSB_IJSJ_SD_EEEEEEENSA_17SM75_U32x4_LDSM_NENSA_14SM90_TMA_STOREES28_NSA_17SM90_U32x4_STSM_NENSA_39AutoVectorizingCopyWithAssumedAlignmentILi128EEEEEEvvEEEEvNT_6ParamsE,@"STO_CUDA_ENTRY STV_DEFAULT"
_ZN7cutlass13device_kernelINS_4conv6kernel13ConvUniversalINS1_16ConvProblemShapeILNS1_8OperatorE2ELi2EEENS1_10collective14CollectiveConvINS1_47MainloopSm100TmaUmmaWarpSpecializedImplicitGemmILS5_2ELi8ELi2ELi1ELi2EN4cute5tupleIJNSA_1CILi1EEESD_SD_EEEEENSB_IJNSC_ILi64EEENSB_IJNSC_ILi128EEEEEENSB_IJNSC_ILi32EEEEEEEEENS_10tfloat32_tESM_NSA_8TiledMMAINSA_8MMA_AtomIJNSA_17SM100_MMA_TF32_SSISM_SM_fLi64ELi128ELNSA_4UMMA5MajorE1ELSR_1ELNSQ_7ScaleInE0ELSS_0EEEEEENSA_6LayoutISE_NSB_IJNSC_ILi0EEESW_SW_EEEEENSB_IJNSA_10UnderscoreESZ_SZ_EEEEENS7_6detail27Sm100ImplicitGemmTileTraitsINSA_13SM90_TMA_LOADENSA_14ComposedLayoutINSA_7SwizzleILi2ELi5ELi2EEENSA_18smem_ptr_flag_bitsILi32EEENSV_INSB_IJSJ_NSC_ILi4EEEEEENSB_IJSD_SJ_EEEEEEEvEENS13_INSA_20SM90_TMA_LOAD_IM2COLES1E_vEEEENS_8epilogue10collective18CollectiveEpilogueINS1J_23Sm100TmaWarpSpecializedILi4ELi2ELi16ELb1ELb0EEEJSL_NSB_IJNSV_ISG_SD_EENSV_ISJ_SD_EEEEESM_NSB_IJlNSB_IJSD_llEEESW_EEESM_S1S_NS1J_6fusion15FusionCallbacksIS1N_NS1T_17LinearCombinationISM_fSM_fLNS_15FloatRoundStyleE2EEESL_S1Q_JEEENSA_5SM1004TMEM4LOAD26SM100_TMEM_LOAD_16dp128b8xES14_NS15_INS16_ILi3ELi4ELi3EEES19_NSV_INSB_IJNSC_ILi8EEESJ_EEENSB_IJSJ_SD_EEEEEEENSA_17SM75_U32x4_LDSM_NENSA_14SM90_TMA_STOREES28_NSA_17SM90_U32x4_STSM_NENSA_39AutoVectorizingCopyWithAssumedAlignmentILi128EEEEEEvvEEEEvNT_6ParamsE:
[----:B------:R-:W1:Y:S01]  /*0000*/  LDC R1, c[0x0][0x37c] ;  /* 0x0000df00ff017b82 */ /* 0x000e620000000800 */
[----:B------:R-:W2:Y:S01]  /*0010*/  S2R R68, SR_TID.X ;  /* 0x0000000000447919 */ /* 0x000ea20000002100 */
[----:B------:R-:W3:Y:S01]  /*0020*/  LDCU.64 UR8, c[0x0][0x890] ;  /* 0x00011200ff0877ac */ /* 0x000ee20008000a00 */
[----:B-1----:R-:W-:Y:S01]  /*0030*/  VIADD R1, R1, 0xfffffff8 ;  /* 0xfffffff801017836 */ /* 0x002fe20000000000 */
[----:B------:R-:W-:Y:S02]  /*0040*/  PRMT R69, RZ, 0x7610, R69 ;  /* 0x00007610ff457816 */ /* 0x000fe40000000045 */
[----:B------:R-:W-:Y:S01]  /*0050*/  ELECT P3, URZ, PT ;  /* 0x0000000000ff782f */ /* 0x000fe20003860000 */
[----:B---3--:R-:W-:-:S04]  /*0060*/  UISETP.NE.U32.AND UP0, UPT, UR8, URZ, UPT ;  /* 0x000000ff0800728c */ /* 0x008fc8000bf05070 */
[----:B------:R-:W-:Y:S01]  /*0070*/  UISETP.NE.AND.EX UP0, UPT, UR9, URZ, UPT, UP0 ;  /* 0x000000ff0900728c */ /* 0x000fe2000bf05300 */
[----:B--2---:R-:W-:-:S05]  /*0080*/  SHF.R.U32.HI R70, RZ, 0x5, R68 ;  /* 0x00000005ff467819 */ /* 0x004fca0000011644 */
[----:B------:R-:W1:Y:S02]  /*0090*/  SHFL.IDX PT, R0, R70, RZ, 0x1f ;  /* 0x00001fff46007589 */ /* 0x000e6400000e0000 */
[----:B-1----:R-:W-:Y:S01]  /*00a0*/  R2UR UR18, R0 ;  /* 0x00000000001272ca */ /* 0x002fe200000e0000 */
[----:B------:R-:W-:-:S14]  /*00b0*/  BRA.U UP0, `(.L_x_0) ;  /* 0x0000000100307547 */ /* 0x000fdc000b800000 */
[----:B------:R-:W1:Y:S02]  /*00c0*/  LDCU.64 UR4, c[0x0][0x888] ;  /* 0x00011100ff0477ac */ /* 0x000e640008000a00 */
[----:B-1----:R-:W-:-:S04]  /*00d0*/  UISETP.NE.U32.AND UP0, UPT, UR4, URZ, UPT ;  /* 0x000000ff0400728c */ /* 0x002fc8000bf05070 */
[----:B------:R-:W-:-:S09]  /*00e0*/  UISETP.NE.AND.EX UP0, UPT, UR5, URZ, UPT, UP0 ;  /* 0x000000ff0500728c */ /* 0x000fd2000bf05300 */
[----:B------:R-:W-:Y:S05]  /*00f0*/  BRA.U !UP0, `(.L_x_1) ;  /* 0x0000000108147547 */ /* 0x000fea000b800000 */
[----:B------:R-:W1:Y:S01]  /*0100*/  LDC.64 R2, c[0x0][0x888] ;  /* 0x00022200ff027b82 */ /* 0x000e620000000a00 */
[----:B------:R-:W1:Y:S02]  /*0110*/  LDCU.64 UR4, c[0x0][0x358] ;  /* 0x00006b00ff0477ac */ /* 0x000e640008000a00 */
[----:B-1----:R1:W5:Y:S01]  /*0120*/  LDG.E R27, desc[UR4][R2.64] ;  /* 0x00000004021b7981 */ /* 0x002362000c1e1900 */
[----:B------:R-:W-:Y:S01]  /*0130*/  HFMA2 R69, -RZ, RZ, 0, 5.9604644775390625e-08 ;  /* 0x00000001ff457431 */ /* 0x000fe200000001ff */
[----:B------:R-:W-:Y:S05]  /*0140*/  BRA `(.L_x_0) ;  /* 0x00000000000c7947 */ /* 0x000fea0003800000 */
.L_x_1:
[----:B------:R-:W1:Y:S01]  /*0150*/  LDCU UR4, c[0x0][0x880] ;  /* 0x00011000ff0477ac */ /* 0x000e620008000800 */
[----:B------:R-:W-:Y:S01]  /*0160*/  HFMA2 R69, -RZ, RZ, 0, 5.9604644775390625e-08 ;  /* 0x00000001ff457431 */ /* 0x000fe200000001ff */
[----:B-1----:R-:W-:-:S07]  /*0170*/  MOV R27, UR4 ;  /* 0x00000004001b7c02 */ /* 0x002fce0008000f00 */
.L_x_0:
[----:B------:R-:W2:Y:S02]  /*0180*/  LDCU.64 UR4, c[0x0][0x8b0] ;  /* 0x00011600ff0477ac */ /* 0x000ea40008000a00 */
[----:B--2---:R-:W-:-:S04]  /*0190*/  UISETP.NE.U32.AND UP0, UPT, UR4, URZ, UPT ;  /* 0x000000ff0400728c */ /* 0x004fc8000bf05070 */
[----:B------:R-:W-:-:S09]  /*01a0*/  UISETP.NE.AND.EX UP0, UPT, UR5, URZ, UPT, UP0 ;  /* 0x000000ff0500728c */ /* 0x000fd2000bf05300 */
[----:B------:R-:W-:Y:S05]  /*01b0*/  BRA.U UP0, `(.L_x_2) ;  /* 0x0000000100287547 */ /* 0x000fea000b800000 */
[----:B------:R-:W2:Y:S02]  /*01c0*/  LDCU.64 UR4, c[0x0][0x8a8] ;  /* 0x00011500ff0477ac */ /* 0x000ea40008000a00 */
[----:B--2---:R-:W-:-:S04]  /*01d0*/  UISETP.NE.U32.AND UP0, UPT, UR4, URZ, UPT ;  /* 0x000000ff0400728c */ /* 0x004fc8000bf05070 */
[----:B------:R-:W-:-:S09]  /*01e0*/  UISETP.NE.AND.EX UP0, UPT, UR5, URZ, UPT, UP0 ;  /* 0x000000ff0500728c */ /* 0x000fd2000bf05300 */
[----:B------:R-:W-:Y:S05]  /*01f0*/  BRA.U !UP0, `(.L_x_3) ;  /* 0x0000000108107547 */ /* 0x000fea000b800000 */
[----:B------:R-:W2:Y:S01]  /*0200*/  LDC.64 R24, c[0x0][0x8a8] ;  /* 0x00022a00ff187b82 */ /* 0x000ea20000000a00 */
[----:B------:R-:W2:Y:S02]  /*0210*/  LDCU.64 UR4, c[0x0][0x358] ;  /* 0x00006b00ff0477ac */ /* 0x000ea40008000a00 */
[----:B--2---:R2:W5:Y:S01]  /*0220*/  LDG.E R24, desc[UR4][R24.64] ;  /* 0x0000000418187981 */ /* 0x004562000c1e1900 */
[----:B------:R-:W-:Y:S05]  /*0230*/  BRA `(.L_x_2) ;  /* 0x0000000000087947 */ /* 0x000fea0003800000 */
.L_x_3:
[----:B------:R-:W2:Y:S02]  /*0240*/  LDCU UR4, c[0x0][0x8a0] ;  /* 0x00011400ff0477ac */ /* 0x000ea40008000800 */
[----:B--2---:R-:W-:Y:S02]  /*0250*/  MOV R24, UR4 ;  /* 0x0000000400187c02 */ /* 0x004fe40008000f00 */
.L_x_2:
[----:B------:R-:W-:Y:S01]  /*0260*/  IMAD.U32 R0, RZ, RZ, UR18 ;  /* 0x00000012ff007e24 */ /* 0x000fe2000f8e00ff */
[----:B------:R-:W-:Y:S04]  /*0270*/  BSSY.RECONVERGENT B0, `(.L_x_4) ;  /* 0x000000c000007945 */ /* 0x000fe80003800200 */
[C---:B------:R-:W-:Y:S02]  /*0280*/  ISETP.NE.OR P1, PT, R0.reuse, 0x1, !P3 ;  /* 0x000000010000780c */ /* 0x040fe40005f25670 */
[----:B------:R-:W-:-:S11]  /*0290*/  ISETP.NE.OR P0, PT, R0, 0x3, !P3 ;  /* 0x000000030000780c */ /* 0x000fd60005f05670 */
[----:B------:R-:W-:Y:S05]  /*02a0*/  @P1 BRA `(.L_x_5) ;  /* 0x0000000000201947 */ /* 0x000fea0003800000 */
[----:B------:R-:W3:Y:S02]  /*02b0*/  LDCU.64 UR4, c[0x0][0x348] ;  /* 0x00006900ff0477ac */ /* 0x000ee40008000a00 */
[----:B---3--:R-:W-:Y:S02]  /*02c0*/  UIADD3 UR6, UP1, UPT, UR4, 0x80, URZ ;  /* 0x0000008004067890 */ /* 0x008fe4000ff3e0ff */
[----:B------:R-:W-:Y:S02]  /*02d0*/  UIADD3 UR4, UP0, UPT, UR4, 0x180, URZ ;  /* 0x0000018004047890 */ /* 0x000fe4000ff1e0ff */
[----:B------:R-:W-:Y:S02]  /*02e0*/  UIADD3.X UR7, UPT, UPT, URZ, UR5, URZ, UP1, !UPT ;  /* 0x00000005ff077290 */ /* 0x000fe40008ffe4ff */
[----:B------:R-:W-:-:S07]  /*02f0*/  UIADD3.X UR5, UPT, UPT, URZ, UR5, URZ, UP0, !UPT ;  /* 0x00000005ff057290 */ /* 0x000fce00087fe4ff */
[----:B------:R3:W-:Y:S02]  /*0300*/  UTMACCTL.PF [UR6] ;  /* 0x00000000060079b9 */ /* 0x0007e40008040000 */
[----:B------:R3:W-:Y:S02]  /*0310*/  UTMACCTL.PF [UR4] ;  /* 0x00000000040079b9 */ /* 0x0007e40008040000 */
[----:B---3--:R-:W-:Y:S01]  /*0320*/  NOP ;  /* 0x0000000000007918 */ /* 0x008fe20000000000 */
.L_x_5:
[----:B------:R-:W-:Y:S05]  /*0330*/  BSYNC.RECONVERGENT B0 ;  /* 0x0000000000007941 */ /* 0x000fea0003800200 */
.L_x_4:
[----:B------:R-:W-:Y:S04]  /*0340*/  BSSY.RECONVERGENT B0, `(.L_x_6) ;  /* 0x000000a000007945 */ /* 0x000fe80003800200 */
        /* <DEDUP_REMOVED lines=9> */
.L_x_7:
[----:B------:R-:W-:Y:S05]  /*03e0*/  BSYNC.RECONVERGENT B0 ;  /* 0x0000000000007941 */ /* 0x000fea0003800200 */
.L_x_6:
[----:B------:R-:W3:Y:S01]  /*03f0*/  LDCU.64 UR4, c[0x0][0x888] ;  /* 0x00011100ff0477ac */ /* 0x000ee20008000a00 */
[----:B------:R-:W-:Y:S02]  /*0400*/  UISETP.EQ.U32.AND UP2, UPT, UR8, URZ, UPT ;  /* 0x000000ff0800728c */ /* 0x000fe4000bf42070 */
[----:B------:R-:W-:Y:S02]  /*0410*/  UPLOP3.LUT UP3, UPT, UPT, UPT, UPT, 0x80, 0x8 ;  /* 0x000000000008789c */ /* 0x000fe40003f6f070 */
[----:B---3--:R-:W-:-:S04]  /*0420*/  UISETP.NE.U32.AND UP0, UPT, UR4, URZ, UPT ;  /* 0x000000ff0400728c */ /* 0x008fc8000bf05070 */
[----:B------:R-:W-:-:S04]  /*0430*/  UISETP.NE.AND.EX UP1, UPT, UR5, URZ, UPT, UP0 ;  /* 0x000000ff0500728c */ /* 0x000fc8000bf25300 */
[----:B------:R-:W-:-:S04]  /*0440*/  UISETP.EQ.OR.EX UP4, UPT, UR9, URZ, !UP1, UP2 ;  /* 0x000000ff0900728c */ /* 0x000fc8000cf82720 */
[----:B------:R-:W-:-:S06]  /*0450*/  UP2UR UR4, UPR, URZ, 0x10 ;  /* 0x00000010ff047883 */ /* 0x000fcc0008000000 */
[----:B------:R-:W-:Y:S01]  /*0460*/  MOV R73, UR4 ;  /* 0x0000000400497c02 */ /* 0x000fe20008000f00 */
[----:B------:R-:W-:Y:S06]  /*0470*/  BRA.U !UP4, `(.L_x_8) ;  /* 0x000000010c207547 */ /* 0x000fec000b800000 */
[----:B------:R-:W-:Y:S01]  /*0480*/  UISETP.NE.U32.AND UP2, UPT, UR8, URZ, UPT ;  /* 0x000000ff0800728c */ /* 0x000fe2000bf45070 */
[----:B-----5:R-:W-:Y:S01]  /*0490*/  FSETP.NEU.AND P0, PT, R27, RZ, PT ;  /* 0x000000ff1b00720b */ /* 0x020fe20003f0d000 */
[----:B------:R-:W-:Y:S02]  /*04a0*/  USEL UR4, URZ, 0xffffffff, UP1 ;  /* 0xffffffffff047887 */ /* 0x000fe40008800000 */
[----:B------:R-:W-:-:S10]  /*04b0*/  UISETP.NE.AND.EX UP2, UPT, UR9, URZ, UPT, UP2 ;  /* 0x000000ff0900728c */ /* 0x000fd4000bf45320 */
[----:B------:R-:W-:Y:S01]  /*04c0*/  VOTEU.ANY UP0, P0 ;  /* 0x0000000000ff7886 */ /* 0x000fe20000000100 */
[----:B------:R-:W-:-:S04]  /*04d0*/  @!UP2 USEL UR4, URZ, 0xffffffff, UP0 ;  /* 0xffffffffff04a887 */ /* 0x000fc80008000000 */
[----:B------:R-:W-:-:S04]  /*04e0*/  ULOP3.LUT UR4, UR4, 0x1, URZ, 0xc0, !UPT ;  /* 0x0000000104047892 */ /* 0x000fc8000f8ec0ff */
[----:B------:R-:W-:-:S11]  /*04f0*/  UISETP.NE.U32.AND UP3, UPT, UR4, 0x1, UPT ;  /* 0x000000010400788c */ /* 0x000fd6000bf65070 */
.L_x_8:
[----:B-1----:R-:W1:Y:S01]  /*0500*/  SHFL.IDX PT, R2, R70, RZ, 0x1f ;  /* 0x00001fff46027589 */ /* 0x002e6200000e0000 */
[----:B------:R-:W-:-:S04]  /*0510*/  UISETP.NE.AND UP0, UPT, UR18, 0x2, UPT ;  /* 0x000000021200788c */ /* 0x000fc8000bf05270 */
[----:B------:R-:W-:Y:S01]  /*0520*/  USEL UR63, URZ, 0x1, UP0 ;  /* 0x00000001ff3f7887 */ /* 0x000fe20008000000 */
[----:B-1----:R-:W-:-:S13]  /*0530*/  ISETP.NE.AND P0, PT, R2, RZ, PT ;  /* 0x000000ff0200720c */ /* 0x002fda0003f05270 */
[----:B------:R-:W-:Y:S05]  /*0540*/  @P0 BRA `(.L_x_9) ;  /* 0x0000000000680947 */ /* 0x000fea0003800000 */
[----:B------:R-:W1:Y:S01]  /*0550*/  S2UR UR4, SR_CgaCtaId ;  /* 0x00000000000479c3 */ /* 0x000e620000008800 */
[----:B------:R-:W-:Y:S01]  /*0560*/  UMOV UR5, 0x400 ;  /* 0x0000040000057882 */ /* 0x000fe20000000000 */
[----:B------:R-:W-:Y:S01]  /*0570*/  UMOV UR6, 0x1 ;  /* 0x0000000100067882 */ /* 0x000fe20000000000 */
[----:B------:R-:W-:Y:S01]  /*0580*/  ELECT P0, URZ, PT ;  /* 0x0000000000ff782f */ /* 0x000fe20003800000 */
[----:B------:R-:W-:-:S04]  /*0590*/  UIADD3 UR6, UPT, UPT, -UR6, 0x100000, URZ ;  /* 0x0010000006067890 */ /* 0x000fc8000fffe1ff */
[----:B------:R-:W-:Y:S02]  /*05a0*/  USHF.L.U32 UR7, UR6, 0xb, URZ ;  /* 0x0000000b06077899 */ /* 0x000fe400080006ff */
[----:B------:R-:W-:Y:S02]  /*05b0*/  USHF.L.U32 UR6, UR6, 0x1, URZ ;  /* 0x0000000106067899 */ /* 0x000fe400080006ff */
[----:B-1----:R-:W-:Y:S01]  /*05c0*/  ULEA UR4, UR4, UR5, 0x18 ;  /* 0x0000000504047291 */ /* 0x002fe2000f8ec0ff */
[----:B------:R-:W1:Y:S11]  /*05d0*/  FENCE.VIEW.ASYNC.S ;  /* 0x00000000000073c6 */ /* 0x000e760000000000 */
[----:B-1----:R1:W3:Y:S01]  /*05e0*/  SYNCS.EXCH.64 URZ, [UR4], UR6 ;  /* 0x0000000604ff75b2 */ /* 0x0022e20008000100 */
[----:B------:R1:W4:Y:S01]  /*05f0*/  SYNCS.EXCH.64 URZ, [UR4+0x40], UR6 ;  /* 0x0000400604ff75b2 */ /* 0x0003220008000100 */
[----:B------:R1:W1:Y:S01]  /*0600*/  SYNCS.EXCH.64 URZ, [UR4+0x8], UR6 ;  /* 0x0000080604ff75b2 */ /* 0x0002620008000100 */
        /* <DEDUP_REMOVED lines=13> */
[----:B------:R-:W-:Y:S01]  /*06e0*/  NOP ;  /* 0x0000000000007918 */ /* 0x000fe20000000000 */
.L_x_9:
[----:B------:R-:W2:Y:S01]  /*06f0*/  SHFL.IDX PT, R2, R70, RZ, 0x1f ;  /* 0x00001fff46027589 */ /* 0x000ea200000e0000 */
[----:B------:R-:W-:Y:S01]  /*0700*/  NOP ;  /* 0x0000000000007918 */ /* 0x000fe20000000000 */
[----:B--2---:R-:W-:-:S13]  /*0710*/  ISETP.NE.AND P0, PT, R2, 0x1, PT ;  /* 0x000000010200780c */ /* 0x004fda0003f05270 */
[----:B------:R-:W-:Y:S05]  /*0720*/  @P0 BRA `(.L_x_10) ;  /* 0x0000000000580947 */ /* 0x000fea0003800000 */
[----:B-1----:R-:W1:Y:S01]  /*0730*/  S2UR UR4, SR_CgaCtaId ;  /* 0x00000000000479c3 */ /* 0x002e620000008800 */
[----:B------:R-:W-:Y:S01]  /*0740*/  UMOV UR5, 0x400 ;  /* 0x0000040000057882 */ /* 0x000fe20000000000 */
[----:B------:R-:W-:Y:S01]  /*0750*/  UMOV UR8, 0x20 ;  /* 0x0000002000087882 */ /* 0x000fe20000000000 */
[----:B------:R-:W-:Y:S01]  /*0760*/  UMOV UR6, 0x80 ;  /* 0x0000008000067882 */ /* 0x000fe20000000000 */
[----:B------:R-:W-:-:S04]  /*0770*/  UIADD3 UR8, UPT, UPT, -UR8, 0x100000, URZ ;  /* 0x0010000008087890 */ /* 0x000fc8000fffe1ff */
[----:B------:R-:W-:Y:S02]  /*0780*/  USHF.L.U32 UR9, UR8, 0xb, URZ ;  /* 0x0000000b08097899 */ /* 0x000fe400080006ff */
[----:B------:R-:W-:Y:S02]  /*0790*/  USHF.L.U32 UR8, UR8, 0x1, URZ ;  /* 0x0000000108087899 */ /* 0x000fe400080006ff */
[----:B------:R-:W-:-:S04]  /*07a0*/  UIADD3 UR6, UPT, UPT, -UR6, 0x100000, URZ ;  /* 0x0010000006067890 */ /* 0x000fc8000fffe1ff */
[----:B------:R-:W-:Y:S02]  /*07b0*/  USHF.L.U32 UR7, UR6, 0xb, URZ ;  /* 0x0000000b06077899 */ /* 0x000fe400080006ff */
[----:B------:R-:W-:Y:S01]  /*07c0*/  USHF.L.U32 UR6, UR6, 0x1, URZ ;  /* 0x0000000106067899 */ /* 0x000fe200080006ff */
[----:B------:R-:W-:Y:S01]  /*07d0*/  ELECT P0, URZ, PT ;  /* 0x0000000000ff782f */ /* 0x000fe20003800000 */
[----:B-1----:R-:W-:Y:S01]  /*07e0*/  ULEA UR4, UR4, UR5, 0x18 ;  /* 0x0000000504047291 */ /* 0x002fe2000f8ec0ff */
[----:B------:R-:W1:Y:S11]  /*07f0*/  FENCE.VIEW.ASYNC.S ;  /* 0x00000000000073c6 */ /* 0x000e760000000000 */
[----:B-1----:R2:W1:Y:S01]  /*0800*/  SYNCS.EXCH.64 URZ, [UR4+0x80], UR8 ;  /* 0x0000800804ff75b2 */ /* 0x0024620008000100 */
[----:B------:R2:W1:Y:S01]  /*0810*/  SYNCS.EXCH.64 URZ, [UR4+0xa0], UR6 ;  /* 0x0000a00604ff75b2 */ /* 0x0004620008000100 */
[----:B------:R2:W1:Y:S01]  /*0820*/  SYNCS.EXCH.64 URZ, [UR4+0x88], UR8 ;  /* 0x0000880804ff75b2 */ /* 0x0004620008000100 */
[----:B------:R2:W1:Y:S01]  /*0830*/  SYNCS.EXCH.64 URZ, [UR4+0xa8], UR6 ;  /* 0x0000a80604ff75b2 */ /* 0x0004620008000100 */
[----:B------:R2:W1:Y:S01]  /*0840*/  SYNCS.EXCH.64 URZ, [UR4+0x90], UR8 ;  /* 0x0000900804ff75b2 */ /* 0x0004620008000100 */
[----:B------:R2:W1:Y:S01]  /*0850*/  SYNCS.EXCH.64 URZ, [UR4+0xb0], UR6 ;  /* 0x0000b00604ff75b2 */ /* 0x0004620008000100 */
[----:B------:R2:W1:Y:S01]  /*0860*/  SYNCS.EXCH.64 URZ, [UR4+0x98], UR8 ;  /* 0x0000980804ff75b2 */ /* 0x0004620008000100 */
[----:B------:R2:W1:Y:S02]  /*0870*/  SYNCS.EXCH.64 URZ, [UR4+0xb8], UR6 ;  /* 0x0000b80604ff75b2 */ /* 0x0004640008000100 */
[----:B--2---:R-:W-:Y:S01]  /*0880*/  NOP ;  /* 0x0000000000007918 */ /* 0x004fe20000000000 */
.L_x_10:
[----:B------:R-:W2:Y:S01]  /*0890*/  SHFL.IDX PT, R2, R70, RZ, 0x1f ;  /* 0x00001fff46027589 */ /* 0x000ea200000e0000 */
[----:B------:R-:W-:Y:S01]  /*08a0*/  NOP ;  /* 0x0000000000007918 */ /* 0x000fe20000000000 */
[----:B--2---:R-:W-:-:S13]  /*08b0*/  ISETP.NE.AND P0, PT, R2, 0x3, PT ;  /* 0x000000030200780c */ /* 0x004fda0003f05270 */
[----:B------:R-:W-:Y:S05]  /*08c0*/  @P0 BRA `(.L_x_11) ;  /* 0x0000000000300947 */ /* 0x000fea0003800000 */
[----:B-1----:R-:W1:Y:S01]  /*08d0*/  S2UR UR4, SR_CgaCtaId ;  /* 0x00000000000479c3 */ /* 0x002e620000008800 */
[----:B------:R-:W-:Y:S01]  /*08e0*/  UMOV UR6, 0x400 ;  /* 0x0000040000067882 */ /* 0x000fe20000000000 */
[----:B------:R-:W-:Y:S01]  /*08f0*/  UMOV UR5, 0x20 ;  /* 0x0000002000057882 */ /* 0x000fe20000000000 */
[----:B------:R-:W-:Y:S01]  /*0900*/  ELECT P0, URZ, PT ;  /* 0x0000000000ff782f */ /* 0x000fe20003800000 */
[----:B-1----:R-:W-:Y:S02]  /*0910*/  ULEA UR6, UR4, UR6, 0x18 ;  /* 0x0000000604067291 */ /* 0x002fe4000f8ec0ff */
[----:B------:R-:W-:-:S04]  /*0920*/  UIADD3 UR4, UPT, UPT, -UR5, 0x100000, URZ ;  /* 0x0010000005047890 */ /* 0x000fc8000fffe1ff */
[----:B------:R-:W-:Y:S02]  /*0930*/  USHF.L.U32 UR5, UR4, 0xb, URZ ;  /* 0x0000000b04057899 */ /* 0x000fe400080006ff */
[----:B------:R-:W-:Y:S01]  /*0940*/  USHF.L.U32 UR4, UR4, 0x1, URZ ;  /* 0x0000000104047899 */ /* 0x000fe200080006ff */
[----:B------:R-:W1:Y:S11]  /*0950*/  FENCE.VIEW.ASYNC.S ;  /* 0x00000000000073c6 */ /* 0x000e760000000000 */
[----:B-1----:R2:W1:Y:S01]  /*0960*/  SYNCS.EXCH.64 URZ, [UR6+0xc0], UR4 ;  /* 0x0000c00406ff75b2 */ /* 0x0024620008000100 */
[----:B------:R2:W1:Y:S02]  /*0970*/  SYNCS.EXCH.64 URZ, [UR6+0xc8], UR4 ;  /* 0x0000c80406ff75b2 */ /* 0x0004640008000100 */
[----:B--2---:R-:W-:Y:S01]  /*0980*/  NOP ;  /* 0x0000000000007918 */ /* 0x004fe20000000000 */
.L_x_11:
[----:B------:R-:W2:Y:S01]  /*0990*/  SHFL.IDX PT, R2, R70, RZ, 0x1f ;  /* 0x00001fff46027589 */ /* 0x000ea200000e0000 */
[----:B------:R-:W-:Y:S01]  /*09a0*/  NOP ;  /* 0x0000000000007918 */ /* 0x000fe20000000000 */
[----:B--2---:R-:W-:-:S13]  /*09b0*/  ISETP.NE.AND P0, PT, R2, 0x4, PT ;  /* 0x000000040200780c */ /* 0x004fda0003f05270 */
[----:B------:R-:W-:Y:S05]  /*09c0*/  @P0 BRA `(.L_x_12) ;  /* 0x0000000000440947 */ /* 0x000fea0003800000 */
[----:B-1----:R-:W1:Y:S01]  /*09d0*/  S2UR UR6, SR_CgaCtaId ;  /* 0x00000000000679c3 */ /* 0x002e620000008800 */
[----:B------:R-:W-:Y:S01]  /*09e0*/  UMOV UR4, 0x100 ;  /* 0x0000010000047882 */ /* 0x000fe20000000000 */
[----:B------:R-:W-:Y:S01]  /*09f0*/  UMOV UR5, 0x400 ;  /* 0x0000040000057882 */ /* 0x000fe20000000000 */
[----:B------:R-:W-:Y:S01]  /*0a00*/  USEL UR4, UR4, 0xe0, UP3 ;  /* 0x000000e004047887 */ /* 0x000fe20009800000 */
[----:B------:R-:W-:Y:S01]  /*0a10*/  UMOV UR8, 0x1 ;  /* 0x0000000100087882 */ /* 0x000fe20000000000 */
[----:B------:R-:W-:Y:S01]  /*0a20*/  ELECT P0, URZ, PT ;  /* 0x0000000000ff782f */ /* 0x000fe20003800000 */
[----:B------:R-:W-:-:S04]  /*0a30*/  UIADD3 UR8, UPT, UPT, -UR8, 0x100000, URZ ;  /* 0x0010000008087890 */ /* 0x000fc8000fffe1ff */
[----:B------:R-:W-:Y:S02]  /*0a40*/  USHF.L.U32 UR9, UR8, 0xb, URZ ;  /* 0x0000000b08097899 */ /* 0x000fe400080006ff */
[----:B------:R-:W-:Y:S02]  /*0a50*/  USHF.L.U32 UR8, UR8, 0x1, URZ ;  /* 0x0000000108087899 */ /* 0x000fe400080006ff */
[----:B-1----:R-:W-:Y:S02]  /*0a60*/  ULEA UR6, UR6, UR5, 0x18 ;  /* 0x0000000506067291 */ /* 0x002fe4000f8ec0ff */
[----:B------:R-:W-:-:S04]  /*0a70*/  UIADD3 UR4, UPT, UPT, -UR4, 0x100000, URZ ;  /* 0x0010000004047890 */ /* 0x000fc8000fffe1ff */
[----:B------:R-:W-:Y:S02]  /*0a80*/  USHF.L.U32 UR5, UR4, 0xb, URZ ;  /* 0x0000000b04057899 */ /* 0x000fe400080006ff */
[----:B------:R-:W-:Y:S01]  /*0a90*/  USHF.L.U32 UR4, UR4, 0x1, URZ ;  /* 0x0000000104047899 */ /* 0x000fe200080006ff */
[----:B------:R-:W1:Y:S03]  /*0aa0*/  FENCE.VIEW.ASYNC.S ;  /* 0x00000000000073c6 */ /* 0x000e660000000000 */
[----:B-1----:R2:W1:Y:S08]  /*0ab0*/  SYNCS.EXCH.64 URZ, [UR6+0xd0], UR8 ;  /* 0x0000d00806ff75b2 */ /* 0x0024700008000100 */
[----:B------:R2:W1:Y:S02]  /*0ac0*/  SYNCS.EXCH.64 URZ, [UR6+0xd8], UR4 ;  /* 0x0000d80406ff75b2 */ /* 0x0004640008000100 */
[----:B--2---:R-:W-:Y:S01]  /*0ad0*/  NOP ;  /* 0x0000000000007918 */ /* 0x004fe20000000000 */
.L_x_12:
[----:B------:R-:W2:Y:S01]  /*0ae0*/  SHFL.IDX PT, R2, R70, RZ, 0x1f ;  /* 0x00001fff46027589 */ /* 0x000ea200000e0000 */
[----:B------:R-:W1:Y:S01]  /*0af0*/  S2UR UR24, SR_CTAID.X ;  /* 0x00000000001879c3 */ /* 0x000e620000002500 */
[----:B------:R-:W-:-:S07]  /*0b00*/  NOP ;  /* 0x0000000000007918 */ /* 0x000fce0000000000 */
[----:B------:R-:W1:Y:S01]  /*0b10*/  S2UR UR20, SR_CTAID.Y ;  /* 0x00000000001479c3 */ /* 0x000e620000002600 */
[----:B--2---:R-:W-:-:S13]  /*0b20*/  ISETP.NE.AND P0, PT, R2, 0x5, PT ;  /* 0x000000050200780c */ /* 0x004fda0003f05270 */
[----:B-1----:R-:W-:Y:S05]  /*0b30*/  @P0 BRA `(.L_x_13) ;  /* 0x0000000000480947 */ /* 0x002fea0003800000 */
[----:B------:R-:W1:Y:S01]  /*0b40*/  S2UR UR4, SR_CgaCtaId ;  /* 0x00000000000479c3 */ /* 0x000e620000008800 */
        /* <DEDUP_REMOVED lines=12> */
[----:B-1----:R1:W2:Y:S01]  /*0c10*/  SYNCS.EXCH.64 URZ, [UR4+0xe0], UR8 ;  /* 0x0000e00804ff75b2 */ /* 0x0022a20008000100 */
[----:B------:R1:W1:Y:S01]  /*0c20*/  SYNCS.EXCH.64 URZ, [UR4+0xf0], UR6 ;  /* 0x0000f00604ff75b2 */ /* 0x0002620008000100 */
[----:B------:R1:W1:Y:S01]  /*0c30*/  SYNCS.EXCH.64 URZ, [UR4+0xe8], UR8 ;  /* 0x0000e80804ff75b2 */ /* 0x0002620008000100 */
[----:B------:R1:W1:Y:S01]  /*0c40*/  SYNCS.EXCH.64 URZ, [UR4+0xf8], UR6 ;  /* 0x0000f80604ff75b2 */ /* 0x0002620008000100 */
[----:B------:R-:W-:Y:S01]  /*0c50*/  NOP ;  /* 0x0000000000007918 */ /* 0x000fe20000000000 */
.L_x_13:
[----:B------:R-:W-:-:S05]  /*0c60*/  CS2R.32 R63, SR_CgaSize ;  /* 0x00000000003f7805 */ /* 0x000fca0000008a00 */
[----:B------:R-:W-:-:S05]  /*0c70*/  IMAD R63, R63, -0xa0, RZ ;  /* 0xffffff603f3f7824 */ /* 0x000fca00078e02ff */
[----:B------:R-:W-:-:S14]  /*0c80*/  R2UR UR5, R63 ;  /* 0x000000003f0572ca */ /* 0x000fdc00000e0000 */
[----:B------:R-:W3:Y:S01]  /*0c90*/  LDCU UR5, c[0x0][UR5+0x2b0] ;  /* 0x00005600050577ac */ /* 0x000ee20008000800 */
[----:B------:R-:W-:Y:S02]  /*0ca0*/  I2FP.F32.U32 R5, UR24 ;  /* 0x0000001800057c45 */ /* 0x000fe40008201000 */
[----:B------:R-:W-:-:S05]  /*0cb0*/  CS2R.32 R2, SR_CgaSize ;  /* 0x0000000000027805 */ /* 0x000fca0000008a00 */
[----:B------:R-:W-:-:S06]  /*0cc0*/  IMAD R2, R2, -0xa0, RZ ;  /* 0xffffff6002027824 */ /* 0x000fcc00078e02ff */
[----:B------:R-:W4:Y:S01]  /*0cd0*/  LDC R2, c[0x0][R2+0x2a0] ;  /* 0x0000a80002027b82 */ /* 0x000f220000000800 */
[----:B------:R-:W-:Y:S02]  /*0ce0*/  I2FP.F32.U32 R4, UR20 ;  /* 0x0000001400047c45 */ /* 0x000fe40008201000 */
[----:B------:R-:W-:-:S05]  /*0cf0*/  CS2R.32 R63, SR_CgaSize ;  /* 0x00000000003f7805 */ /* 0x000fca0000008a00 */
[----:B------:R-:W-:-:S05]  /*0d00*/  IMAD R63, R63, -0xa0, RZ ;  /* 0xffffff603f3f7824 */ /* 0x000fca00078e02ff */
[----:B-1----:R-:W-:-:S14]  /*0d10*/  R2UR UR4, R63 ;  /* 0x000000003f0472ca */ /* 0x002fdc00000e0000 */
[----:B------:R-:W1:Y:S01]  /*0d20*/  LDCU UR4, c[0x0][UR4+0x2b4] ;  /* 0x00005680040477ac */ /* 0x000e620008000800 */
[----:B------:R-:W-:Y:S01]  /*0d30*/  NOP ;  /* 0x0000000000007918 */ /* 0x000fe20000000000 */
[----:B------:R-:W2:Y:S01]  /*0d40*/  LDCU UR19, c[0x0][0xb24] ;  /* 0x00016480ff1377ac */ /* 0x000ea20008000800 */
[----:B------:R-:W-:-:S05]  /*0d50*/  CS2R.32 R3, SR_CgaSize ;  /* 0x0000000000037805 */ /* 0x000fca0000008a00 */
[----:B------:R-:W-:-:S06]  /*0d60*/  IMAD R3, R3, -0xa0, RZ ;  /* 0xffffff6003037824 */ /* 0x000fcc00078e02ff */
[----:B------:R-:W4:Y:S01]  /*0d70*/  LDC R3, c[0x0][R3+0x2a4] ;  /* 0x0000a90003037b82 */ /* 0x000f220000000800 */
[----:B---3--:R-:W-:-:S07]  /*0d80*/  FMUL R5, R5, UR5 ;  /* 0x0000000505057c20 */ /* 0x008fce0008400000 */
[----:B------:R-:W3:Y:S01]  /*0d90*/  S2UR UR49, SR_CTAID.Z ;  /* 0x00000000003179c3 */ /* 0x000ee20000002700 */
[----:B-1----:R-:W-:Y:S01]  /*0da0*/  FMUL R4, R4, UR4 ;  /* 0x0000000404047c20 */ /* 0x002fe20008400000 */
[----:B------:R-:W1:Y:S01]  /*0db0*/  F2I.U32.TRUNC.NTZ R63, R5 ;  /* 0x00000005003f7305 */ /* 0x000e62000020f000 */
[----:B--2---:R-:W-:-:S07]  /*0dc0*/  UISETP.GE.AND UP0, UPT, UR19, 0x1, UPT ;  /* 0x000000011300788c */ /* 0x004fce000bf06270 */
[----:B------:R-:W2:Y:S01]  /*0dd0*/  F2I.U32.TRUNC.NTZ R62, R4 ;  /* 0x00000004003e7305 */ /* 0x000ea2000020f000 */
[----:B-1----:R-:W-:-:S05]  /*0de0*/  IADD3 R63, PT, PT, -R63, RZ, RZ ;  /* 0x000000ff3f3f7210 */ /* 0x002fca0007ffe1ff */
[----:B----4-:R-:W-:Y:S01]  /*0df0*/  IMAD R63, R2, R63, UR24 ;  /* 0x00000018023f7e24 */ /* 0x010fe2000f8e023f */
[----:B--2---:R-:W-:-:S05]  /*0e00*/  IADD3 R62, PT, PT, -R62, RZ, RZ ;  /* 0x000000ff3e3e7210 */ /* 0x004fca0007ffe1ff */
[----:B------:R-:W-:Y:S01]  /*0e10*/  IMAD R62, R3, R62, UR20 ;  /* 0x00000014033e7e24 */ /* 0x000fe2000f8e023e */
[----:B------:R-:W-:Y:S06]  /*0e20*/  BAR.SYNC.DEFER_BLOCKING 0x0 ;  /* 0x0000000000007b1d */ /* 0x000fec0000010000 */
[----:B---3--:R-:W-:Y:S05]  /*0e30*/  BRA.U !UP0, `(.L_x_14) ;  /* 0x0000000108d47547 */ /* 0x008fea000b800000 */
[----:B------:R-:W1:Y:S01]  /*0e40*/  LDCU.128 UR28, c[0x0][0xb10] ;  /* 0x00016200ff1c77ac */ /* 0x000e620008000c00 */
[----:B------:R-:W2:Y:S01]  /*0e50*/  LDCU UR6, c[0x0][0x370] ;  /* 0x00006e00ff0677ac */ /* 0x000ea20008000800 */
[----:B------:R-:W3:Y:S01]  /*0e60*/  LDCU UR4, c[0x0][0x374] ;  /* 0x00006e80ff0477ac */ /* 0x000ee20008000800 */
[----:B------:R-:W4:Y:S01]  /*0e70*/  LDCU UR21, c[0x0][0xb0c] ;  /* 0x00016180ff1577ac */ /* 0x000f220008000800 */
[----:B------:R-:W4:Y:S01]  /*0e80*/  LDCU UR5, c[0x0][0xb20] ;  /* 0x00016400ff0577ac */ /* 0x000f220008000800 */
[----:B------:R-:W4:Y:S01]  /*0e90*/  LDCU.64 UR16, c[0x0][0xb28] ;  /* 0x00016500ff1077ac */ /* 0x000f220008000a00 */
[----:B-1----:R-:W-:Y:S02]  /*0ea0*/  UISETP.NE.AND UP0, UPT, UR30, 0x1, UPT ;  /* 0x000000011e00788c */ /* 0x002fe4000bf05270 */
[----:B---3--:R-:W-:Y:S02]  /*0eb0*/  UIMAD.WIDE.U32 UR8, UR4, UR31, URZ ;  /* 0x0000001f040872a5 */ /* 0x008fe4000f8e00ff */
[----:B--2---:R-:W-:-:S02]  /*0ec0*/  UIMAD.WIDE.U32 UR10, UR6, UR28, URZ ;  /* 0x0000001c060a72a5 */ /* 0x004fc4000f8e00ff */
[----:B----4-:R-:W-:Y:S02]  /*0ed0*/  UISETP.NE.AND UP2, UPT, UR21, 0x1, UPT ;  /* 0x000000011500788c */ /* 0x010fe4000bf45270 */
[----:B------:R-:W-:Y:S01]  /*0ee0*/  UISETP.NE.AND UP4, UPT, UR19, 0x1, UPT ;  /* 0x000000011300788c */ /* 0x000fe2000bf85270 */
[----:B------:R-:W-:Y:S02]  /*0ef0*/  UMOV UR8, UR9 ;  /* 0x0000000900087c82 */ /* 0x000fe40008000000 */
[----:B------:R-:W-:Y:S01]  /*0f00*/  UMOV UR10, UR11 ;  /* 0x0000000b000a7c82 */ /* 0x000fe20008000000 */
[----:B------:R-:W-:Y:S02]  /*0f10*/  @UP0 USHF.R.U32.HI UR4, URZ, UR5, UR8 ;  /* 0x00000005ff040299 */ /* 0x000fe40008011608 */
[----:B------:R-:W-:Y:S02]  /*0f20*/  UIMAD.WIDE.U32 UR12, UR20, UR31, URZ ;  /* 0x0000001f140c72a5 */ /* 0x000fe4000f8e00ff */
[----:B------:R-:W-:-:S02]  /*0f30*/  UIMAD.WIDE.U32 UR8, UR4, UR16, URZ ;  /* 0x00000010040872a5 */ /* 0x000fc4000f8e00ff */
[----:B------:R-:W-:Y:S02]  /*0f40*/  @UP2 USHF.R.U32.HI UR6, URZ, UR29, UR10 ;  /* 0x0000001dff062299 */ /* 0x000fe4000801160a */
[----:B------:R-:W-:Y:S02]  /*0f50*/  UIMAD.WIDE.U32 UR14, UR24, UR28, URZ ;  /* 0x0000001c180e72a5 */ /* 0x000fe4000f8e00ff */
[----:B------:R-:W-:Y:S01]  /*0f60*/  UIMAD.WIDE.U32 UR10, UR6, UR16, URZ ;  /* 0x00000010060a72a5 */ /* 0x000fe2000f8e00ff */
[----:B------:R-:W-:Y:S01]  /*0f70*/  UMOV UR12, UR13 ;  /* 0x0000000d000c7c82 */ /* 0x000fe20008000000 */
[----:B------:R-:W-:Y:S01]  /*0f80*/  UMOV UR8, UR9 ;  /* 0x0000000900087c82 */ /* 0x000fe20008000000 */
[----:B------:R-:W-:Y:S02]  /*0f90*/  USHF.R.U32.HI UR12, URZ, UR5, UR12 ;  /* 0x00000005ff0c7299 */ /* 0x000fe4000801160c */
[----:B------:R-:W-:Y:S01]  /*0fa0*/  @UP4 USHF.R.U32.HI UR4, URZ, UR17, UR8 ;  /* 0x00000011ff044299 */ /* 0x000fe20008011608 */
[----:B------:R-:W-:Y:S01]  /*0fb0*/  UMOV UR14, UR15 ;  /* 0x0000000f000e7c82 */ /* 0x000fe20008000000 */
[----:B------:R-:W-:Y:S01]  /*0fc0*/  UMOV UR10, UR11 ;  /* 0x0000000b000a7c82 */ /* 0x000fe20008000000 */
[----:B------:R-:W-:-:S02]  /*0fd0*/  USHF.R.U32.HI UR14, URZ, UR29, UR14 ;  /* 0x0000001dff0e7299 */ /* 0x000fc4000801160e */
[----:B------:R-:W-:Y:S02]  /*0fe0*/  USEL UR5, UR20, UR12, !UP0 ;  /* 0x0000000c14057287 */ /* 0x000fe4000c000000 */
[----:B------:R-:W-:Y:S02]  /*0ff0*/  @UP4 USHF.R.U32.HI UR6, URZ, UR17, UR10 ;  /* 0x00000011ff064299 */ /* 0x000fe4000801160a */
[----:B------:R-:W-:Y:S02]  /*1000*/  UIMAD UR7, UR4, UR19, URZ ;  /* 0x00000013040772a4 */ /* 0x000fe4000f8e02ff */
[----:B------:R-:W-:Y:S02]  /*1010*/  USEL UR4, UR24, UR14, !UP2 ;  /* 0x0000000e18047287 */ /* 0x000fe4000d000000 */
[----:B------:R-:W-:Y:S02]  /*1020*/  UIMAD UR10, UR6, UR19, URZ ;  /* 0x00000013060a72a4 */ /* 0x000fe4000f8e02ff */
[----:B------:R-:W-:-:S02]  /*1030*/  UISETP.GE.AND UP0, UPT, UR5, UR7, UPT ;  /* 0x000000070500728c */ /* 0x000fc4000bf06270 */
[----:B------:R-:W-:Y:S02]  /*1040*/  UIMAD.WIDE.U32 UR8, UR5, UR16, URZ ;  /* 0x00000010050872a5 */ /* 0x000fe4000f8e00ff */
[----:B------:R-:W-:Y:S02]  /*1050*/  UISETP.GE.OR UP0, UPT, UR4, UR10, UP0 ;  /* 0x0000000a0400728c */ /* 0x000fe40008706670 */
[----:B------:R-:W-:Y:S02]  /*1060*/  UIMAD.WIDE.U32 UR10, UR4, UR16, URZ ;  /* 0x00000010040a72a5 */ /* 0x000fe4000f8e00ff */
[----:B------:R-:W-:Y:S01]  /*1070*/  UIADD3 UR10, UPT, UPT, -UR4, URZ, URZ ;  /* 0x000000ff040a7290 */ /* 0x000fe2000fffe1ff */
[----:B------:R-:W-:Y:S01]  /*1080*/  UMOV UR8, UR9 ;  /* 0x0000000900087c82 */ /* 0x000fe20008000000 */
[----:B------:R-:W-:Y:S02]  /*1090*/  UIADD3 UR9, UPT, UPT, -UR5, URZ, URZ ;  /* 0x000000ff05097290 */ /* 0x000fe4000fffe1ff */
[----:B------:R-:W-:-:S03]  /*10a0*/  USHF.R.U32.HI UR8, URZ, UR17, UR8 ;  /* 0x00000011ff087299 */ /* 0x000fc60008011608 */
[----:B------:R-:W-:Y:S01]  /*10b0*/  @!UP0 UMOV UR7, UR11 ;  /* 0x0000000b00078c82 */ /* 0x000fe20008000000 */
[----:B------:R-:W-:Y:S02]  /*10c0*/  UIMAD UR20, UR30, UR9, UR20 ;  /* 0x000000091e1472a4 */ /* 0x000fe4000f8e0214 */
[----:B------:R-:W-:Y:S02]  /*10d0*/  USEL UR8, UR5, UR8, !UP4 ;  /* 0x0000000805087287 */ /* 0x000fe4000e000000 */
[----:B------:R-:W-:Y:S02]  /*10e0*/  @!UP0 USHF.R.U32.HI UR7, URZ, UR17, UR7 ;  /* 0x00000011ff078299 */ /* 0x000fe40008011607 */
[----:B------:R-:W-:Y:S02]  /*10f0*/  UIADD3 UR9, UPT, UPT, -UR8, URZ, URZ ;  /* 0x000000ff08097290 */ /* 0x000fe4000fffe1ff */
[----:B------:R-:W-:Y:S02]  /*1100*/  @!UP0 USEL UR7, UR4, UR7, !UP4 ;  /* 0x0000000704078287 */ /* 0x000fe4000e000000 */
[----:B------:R-:W-:-:S02]  /*1110*/  UIMAD UR9, UR19, UR9, UR5 ;  /* 0x00000009130972a4 */ /* 0x000fc4000f8e0205 */
[----:B------:R-:W-:Y:S02]  /*1120*/  @!UP0 UIADD3 UR8, UPT, UPT, UR8, -UR7, URZ ;  /* 0x8000000708088290 */ /* 0x000fe4000fffe0ff */
[----:B------:R-:W-:Y:S02]  /*1130*/  @!UP0 UIMAD UR7, UR9, UR6, UR7 ;  /* 0x00000006090782a4 */ /* 0x000fe4000f8e0207 */
[----:B------:R-:W-:Y:S02]  /*1140*/  @!UP0 UIMAD UR5, UR8, UR19, UR4 ;  /* 0x00000013080582a4 */ /* 0x000fe4000f8e0204 */
[----:B------:R-:W-:Y:S02]  /*1150*/  UIMAD UR6, UR21, UR10, UR24 ;  /* 0x0000000a150672a4 */ /* 0x000fe4000f8e0218 */
[----:B------:R-:W-:Y:S01]  /*1160*/  UIMAD UR20, UR5, UR30, UR20 ;  /* 0x0000001e051472a4 */ /* 0x000fe2000f8e0214 */
[----:B------:R-:W-:Y:S02]  /*1170*/  @!UP0 UMOV UR4, UR7 ;  /* 0x0000000700048c82 */ /* 0x000fe40008000000 */
[----:B------:R-:W-:-:S12]  /*1180*/  UIMAD UR24, UR4, UR21, UR6 ;  /* 0x00000015041872a4 */ /* 0x000fd8000f8e0206 */
.L_x_14:
[----:B------:R-:W1:Y:S02]  /*1190*/  LDCU UR4, c[0x0][0xb30] ;  /* 0x00016600ff0477ac */ /* 0x000e640008000800 */
[----:B-1----:R-:W-:-:S09]  /*11a0*/  UISETP.NE.AND UP0, UPT, UR4, 0x1, UPT ;  /* 0x000000010400788c */ /* 0x002fd2000bf05270 */
[----:B------:R-:W-:Y:S05]  /*11b0*/  BRA.U UP0, `(.L_x_15) ;  /* 0x0000000100447547 */ /* 0x000fea000b800000 */
[----:B------:R-:W1:Y:S01]  /*11c0*/  LDCU.128 UR8, c[0x0][0xb10] ;  /* 0x00016200ff0877ac */ /* 0x000e620008000c00 */
[----:B------:R-:W2:Y:S01]  /*11d0*/  LDCU UR12, c[0x0][0xb0c] ;  /* 0x00016180ff0c77ac */ /* 0x000ea20008000800 */
[----:B------:R-:W3:Y:S01]  /*11e0*/  LDCU UR13, c[0x0][0xb20] ;  /* 0x00016400ff0d77ac */ /* 0x000ee20008000800 */
[----:B-1----:R-:W-:Y:S02]  /*11f0*/  UIMAD.WIDE.U32 UR6, UR24, UR8, URZ ;  /* 0x00000008180672a5 */ /* 0x002fe4000f8e00ff */
[----:B------:R-:W-:Y:S02]  /*1200*/  UIMAD.WIDE.U32 UR4, UR20, UR11, URZ ;  /* 0x0000000b140472a5 */ /* 0x000fe4000f8e00ff */
[----:B--2---:R-:W-:Y:S02]  /*1210*/  UISETP.NE.AND UP2, UPT, UR12, 0x1, UPT ;  /* 0x000000010c00788c */ /* 0x004fe4000bf45270 */
[----:B------:R-:W-:Y:S01]  /*1220*/  UISETP.NE.AND UP0, UPT, UR10, 0x1, UPT ;  /* 0x000000010a00788c */ /* 0x000fe2000bf05270 */
[----:B------:R-:W-:-:S02]  /*1230*/  UMOV UR6, UR7 ;  /* 0x0000000700067c82 */ /* 0x000fc40008000000 */
[----:B------:R-:W-:Y:S01]  /*1240*/  UMOV UR4, UR5 ;  /* 0x0000000500047c82 */ /* 0x000fe20008000000 */
[----:B------:R-:W-:Y:S02]  /*1250*/  USHF.R.U32.HI UR6, URZ, UR9, UR6 ;  /* 0x00000009ff067299 */ /* 0x000fe40008011606 */
[----:B---3--:R-:W-:Y:S02]  /*1260*/  USHF.R.U32.HI UR4, URZ, UR13, UR4 ;  /* 0x0000000dff047299 */ /* 0x008fe40008011604 */
[----:B------:R-:W-:Y:S02]  /*1270*/  USEL UR5, UR24, UR6, !UP2 ;  /* 0x0000000618057287 */ /* 0x000fe4000d000000 */
[----:B------:R-:W-:-:S04]  /*1280*/  USEL UR4, UR20, UR4, !UP0 ;  /* 0x0000000414047287 */ /* 0x000fc8000c000000 */
[----:B------:R-:W-:Y:S02]  /*1290*/  UIADD3 UR6, UPT, UPT, UR5, -UR4, URZ ;  /* 0x8000000405067290 */ /* 0x000fe4000fffe0ff */
[----:B------:R-:W-:Y:S02]  /*12a0*/  UIADD3 UR4, UPT, UPT, -UR5, UR4, URZ ;  /* 0x0000000405047290 */ /* 0x000fe4000fffe1ff */
[----:B------:R-:W-:Y:S02]  /*12b0*/  UIMAD UR20, UR6, UR10, UR20 ;  /* 0x0000000a061472a4 */ /* 0x000fe4000f8e0214 */
[----:B------:R-:W-:-:S12]  /*12c0*/  UIMAD UR24, UR4, UR12, UR24 ;  /* 0x0000000c041872a4 */ /* 0x000fd8000f8e0218 */
.L_x_15:
[----:B------:R-:W-:Y:S01]  /*12d0*/  BAR.SYNC.DEFER_BLOCKING 0x0 ;  /* 0x0000000000007b1d */ /* 0x000fe20000010000 */
[----:B------:R-:W-:Y:S01]  /*12e0*/  UISETP.NE.AND UP0, UPT, UR18, 0x2, UPT ;  /* 0x000000021200788c */ /* 0x000fe2000bf05270 */
[----:B------:R-:W-:Y:S02]  /*12f0*/  ISETP.NE.OR P3, PT, R0, 0x2, !P3 ;  /* 0x000000020000780c */ /* 0x000fe40005f65670 */
[----:B------:R-:W-:Y:S02]  /*1300*/  LOP3.LUT R0, R68, 0x1f, RZ, 0xc0, !PT ;  /* 0x0000001f44007812 */ /* 0x000fe400078ec0ff */
[----:B------:R-:W1:Y:S04]  /*1310*/  LDCU UR39, c[0x0][0xb24] ;  /* 0x00016480ff2777ac */ /* 0x000e680008000800 */
[----:B------:R-:W-:Y:S05]  /*1320*/  BRA.U UP0, `(.L_x_16) ;  /* 0x0000001d00b87547 */ /* 0x000fea000b800000 */
[----:B------:R-:W2:Y:S01]  /*1330*/  LDCU UR7, c[0x0][0x390] ;  /* 0x00007200ff0777ac */ /* 0x000ea20008000800 */
[----:B------:R-:W-:Y:S01]  /*1340*/  PLOP3.LUT P1, PT, PT, PT, UP3, 0x80, 0x8 ;  /* 0x000000000008781c */ /* 0x000fe20003f2f038 */
[----:B------:R-:W-:Y:S01]  /*1350*/  IMAD.MOV.U32 R2, RZ, RZ, RZ ;  /* 0x000000ffff027224 */ /* 0x000fe200078e00ff */
[----:B------:R-:W-:Y:S01]  /*1360*/  ISETP.EQ.OR P2, PT, R0, RZ, P3 ;  /* 0x000000ff0000720c */ /* 0x000fe20001f42670 */
[----:B------:R-:W3:Y:S01]  /*1370*/  LDCU UR6, c[0x0][0x5c0] ;  /* 0x0000b800ff0677ac */ /* 0x000ee20008000800 */
[----:B------:R-:W-:Y:S01]  /*1380*/  PLOP3.LUT P1, PT, P1, PT, PT, 0x8, 0x80 ;  /* 0x000000000080781c */ /* 0x000fe20000f2e170 */
[----:B------:R-:W4:Y:S01]  /*1390*/  LDCU UR66, c[0x0][0x370] ;  /* 0x00006e00ff4277ac */ /* 0x000f220008000800 */
[----:B------:R-:W1:Y:S01]  /*13a0*/  LDCU.64 UR58, c[0x0][0x348] ;  /* 0x00006900ff3a77ac */ /* 0x000e620008000a00 */
[----:B------:R-:W1:Y:S01]  /*13b0*/  LDCU UR65, c[0x0][0x374] ;  /* 0x00006e80ff4177ac */ /* 0x000e620008000800 */
[----:B--2---:R-:W-:Y:S02]  /*13c0*/  UIADD3 UR5, UPT, UPT, UR7, 0x1f, URZ ;  /* 0x0000001f07057890 */ /* 0x004fe4000fffe0ff */
[----:B---3--:R-:W-:-:S02]  /*13d0*/  UIADD3 UR6, UPT, UPT, UR6, 0x7f, URZ ;  /* 0x0000007f06067890 */ /* 0x008fc4000fffe0ff */
[----:B------:R-:W-:Y:S02]  /*13e0*/  USHF.R.S32.HI UR4, URZ, 0x1f, UR5 ;  /* 0x0000001fff047899 */ /* 0x000fe40008011405 */
[----:B------:R-:W-:Y:S02]  /*13f0*/  UIADD3 UR70, UPT, UPT, UR7, 0x3e, URZ ;  /* 0x0000003e07467890 */ /* 0x000fe4000fffe0ff */
[----:B------:R-:W-:Y:S02]  /*1400*/  ULEA.HI UR4, UR4, UR5, URZ, 0x5 ;  /* 0x0000000504047291 */ /* 0x000fe4000f8f28ff */
[----:B------:R-:W-:Y:S02]  /*1410*/  UIADD3 UR5, UPT, UPT, UR7, -0x1, URZ ;  /* 0xffffffff07057890 */ /* 0x000fe4000fffe0ff */
[----:B------:R-:W-:Y:S02]  /*1420*/  USHF.R.S32.HI UR68, URZ, 0x5, UR4 ;  /* 0x00000005ff447899 */ /* 0x000fe40008011404 */
[----:B------:R-:W-:-:S02]  /*1430*/  UISETP.GE.U32.AND UP1, UPT, UR5, -0x3f, UPT ;  /* 0xffffffc10500788c */ /* 0x000fc4000bf26070 */
[----:B------:R-:W-:Y:S02]  /*1440*/  UISETP.LT.U32.AND UP0, UPT, UR68, 0x8, UPT ;  /* 0x000000084400788c */ /* 0x000fe4000bf01070 */
[----:B------:R-:W-:Y:S02]  /*1450*/  USHF.R.S32.HI UR4, URZ, 0x1f, UR6 ;  /* 0x0000001fff047899 */ /* 0x000fe40008011406 */
[----:B------:R-:W-:Y:S02]  /*1460*/  USEL UR67, UR68, 0x8, UP0 ;  /* 0x0000000844437887 */ /* 0x000fe40008000000 */
[----:B------:R-:W-:Y:S02]  /*1470*/  ULEA.HI UR4, UR4, UR6, URZ, 0x7 ;  /* 0x0000000604047291 */ /* 0x000fe4000f8f38ff */
[----:B------:R-:W-:Y:S02]  /*1480*/  UIADD3 UR57, UPT, UPT, UR67, -0x1, URZ ;  /* 0xffffffff43397890 */ /* 0x000fe4000fffe0ff */
[----:B------:R-:W-:-:S02]  /*1490*/  @UP1 UIADD3 UR57, UPT, UPT, UR67, URZ, URZ ;  /* 0x000000ff43391290 */ /* 0x000fc4000fffe0ff */
[----:B------:R-:W-:Y:S02]  /*14a0*/  USHF.R.S32.HI UR64, URZ, 0x7, UR4 ;  /* 0x00000007ff407899 */ /* 0x000fe40008011404 */
[----:B------:R-:W-:Y:S02]  /*14b0*/  UIADD3 UR69, UPT, UPT, UR68, -UR67, URZ ;  /* 0x8000004344457290 */ /* 0x000fe4000fffe0ff */
[----:B------:R-:W-:Y:S01]  /*14c0*/  UIADD3 UR57, UPT, UPT, UR57, 0x1, URZ ;  /* 0x0000000139397890 */ /* 0x000fe2000fffe0ff */
[----:B------:R-:W-:Y:S01]  /*14d0*/  UMOV UR41, 0x1 ;  /* 0x0000000100297882 */ /* 0x000fe20000000000 */
[----:B-1--4-:R-:W-:-:S10]  /*14e0*/  UMOV UR49, URZ ;  /* 0x000000ff00317c82 */ /* 0x012fd40008000000 */
.L_x_32:
[----:B------:R-:W-:Y:S01]  /*14f0*/  IMAD.U32 R4, RZ, RZ, UR64 ;  /* 0x00000040ff047e24 */ /* 0x000fe2000f8e00ff */
[----:B------:R-:W1:Y:S04]  /*1500*/  LDCU UR63, c[0x0][0x5c4] ;  /* 0x0000b880ff3f77ac */ /* 0x000e680008000800 */
[-C--:B------:R-:W-:Y:S01]  /*1510*/  IABS R0, R4.reuse ;  /* 0x0000000400007213 */ /* 0x080fe20000000000 */
[----:B------:R-:W-:Y:S01]  /*1520*/  UMOV UR48, 0x400 ;  /* 0x0000040000307882 */ /* 0x000fe20000000000 */
[----:B------:R-:W-:Y:S01]  /*1530*/  IABS R4, R4 ;  /* 0x0000000400047213 */ /* 0x000fe20000000000 */
[----:B------:R-:W-:Y:S01]  /*1540*/  USHF.L.U32 UR46, UR24, 0x6, URZ ;  /* 0x00000006182e7899 */ /* 0x000fe200080006ff */
[----:B------:R-:W-:Y:S01]  /*1550*/  R2UR UR6, R0 ;  /* 0x00000000000672ca */ /* 0x000fe200000e0000 */
[----:B------:R-:W-:Y:S01]  /*1560*/  UMOV UR15, URZ ;  /* 0x000000ff000f7c82 */ /* 0x000fe20008000000 */
[----:B-1----:R-:W-:-:S11]  /*1570*/  IMAD.U32 R3, RZ, RZ, UR63 ;  /* 0x0000003fff037e24 */ /* 0x002fd6000f8e00ff */
[----:B------:R-:W1:Y:S08]  /*1580*/  I2F.RP R6, UR6 ;  /* 0x0000000600067d06 */ /* 0x000e700008209400 */
[----:B-1----:R-:W1:Y:S02]  /*1590*/  MUFU.RCP R5, R6 ;  /* 0x0000000600057308 */ /* 0x002e640000001000 */
[----:B-1----:R-:W-:-:S06]  /*15a0*/  VIADD R5, R5, 0xffffffe ;  /* 0x0ffffffe05057836 */ /* 0x002fcc0000000000 */
[----:B------:R-:W1:Y:S02]  /*15b0*/  F2I.FTZ.U32.TRUNC.NTZ R0, R5 ;  /* 0x0000000500007305 */ /* 0x000e64000021f000 */
[----:B-1----:R-:W-:Y:S02]  /*15c0*/  R2UR UR5, R0 ;  /* 0x00000000000572ca */ /* 0x002fe400000e0000 */
[----:B------:R-:W-:Y:S01]  /*15d0*/  IABS R0, R3 ;  /* 0x0000000300007213 */ /* 0x000fe20000000000 */
[----:B------:R-:W-:-:S03]  /*15e0*/  IMAD.U32 R3, RZ, RZ, UR20 ;  /* 0x00000014ff037e24 */ /* 0x000fc6000f8e00ff */
[----:B------:R-:W-:Y:S01]  /*15f0*/  R2UR UR8, R0 ;  /* 0x00000000000872ca */ /* 0x000fe200000e0000 */
[----:B------:R-:W-:Y:S01]  /*1600*/  IMAD.MOV R0, RZ, RZ, -R4 ;  /* 0x000000ffff007224 */ /* 0x000fe200078e0a04 */
[----:B------:R-:W-:-:S04]  /*1610*/  IABS R3, R3 ;  /* 0x0000000300037213 */ /* 0x000fc80000000000 */
[----:B------:R-:W-:Y:S01]  /*1620*/  R2UR UR9, R3 ;  /* 0x00000000030972ca */ /* 0x000fe200000e0000 */
[----:B------:R-:W-:-:S04]  /*1630*/  UIADD3 UR4, UPT, UPT, URZ, -UR5, URZ ;  /* 0x80000005ff047290 */ /* 0x000fc8000fffe0ff */
[----:B------:R-:W-:Y:S02]  /*1640*/  UIMAD UR7, UR4, UR6, URZ ;  /* 0x00000006040772a4 */ /* 0x000fe4000f8e02ff */
[----:B------:R-:W1:Y:S01]  /*1650*/  I2F.RP R3, UR8 ;  /* 0x0000000800037d06 */ /* 0x000e620008209400 */
[----:B------:R-:W-:Y:S02]  /*1660*/  UMOV UR4, URZ ;  /* 0x000000ff00047c82 */ /* 0x000fe40008000000 */
[----:B------:R-:W-:Y:S02]  /*1670*/  UIMAD.WIDE.U32 UR4, UR5, UR7, UR4 ;  /* 0x00000007050472a5 */ /* 0x000fe4000f8e0004 */
[----:B------:R-:W-:-:S05]  /*1680*/  R2UR UR7, R0 ;  /* 0x00000000000772ca */ /* 0x000fca00000e0000 */
[----:B------:R-:W-:Y:S02]  /*1690*/  UMOV UR4, UR5 ;  /* 0x0000000500047c82 */ /* 0x000fe40008000000 */
[----:B------:R-:W-:Y:S01]  /*16a0*/  UIMAD.WIDE.U32 UR4, UR4, UR9, URZ ;  /* 0x00000009040472a5 */ /* 0x000fe2000f8e00ff */
[----:B-1----:R-:W1:Y:S06]  /*16b0*/  MUFU.RCP R0, R3 ;  /* 0x0000000300007308 */ /* 0x002e6c0000001000 */
[----:B------:R-:W-:Y:S02]  /*16c0*/  UMOV UR4, UR5 ;  /* 0x0000000500047c82 */ /* 0x000fe40008000000 */
[----:B------:R-:W-:Y:S01]  /*16d0*/  UIMAD UR5, UR4, UR7, UR9 ;  /* 0x00000007040572a4 */ /* 0x000fe2000f8e0209 */
[----:B------:R-:W2:Y:S03]  /*16e0*/  S2UR UR7, SR_CgaCtaId ;  /* 0x00000000000779c3 */ /* 0x000ea60000008800 */
[----:B------:R-:W-:Y:S01]  /*16f0*/  UISETP.GT.U32.AND UP0, UPT, UR6, UR5, UPT ;  /* 0x000000050600728c */ /* 0x000fe2000bf04070 */
[----:B-1----:R-:W-:-:S02]  /*1700*/  VIADD R0, R0, 0xffffffe ;  /* 0x0ffffffe00007836 */ /* 0x002fc40000000000 */
[----:B------:R-:W-:-:S08]  /*1710*/  IMAD.U32 R3, RZ, RZ, UR41 ;  /* 0x00000029ff037e24 */ /* 0x000fd0000f8e00ff */
[----:B------:R-:W-:Y:S01]  /*1720*/  @!UP0 UIADD3 UR5, UPT, UPT, UR5, -UR6, URZ ;  /* 0x8000000605058290 */ /* 0x000fe2000fffe0ff */
[----:B------:R-:W1:Y:S01]  /*1730*/  F2I.FTZ.U32.TRUNC.NTZ R0, R0 ;  /* 0x0000000000007305 */ /* 0x000e62000021f000 */
[----:B------:R-:W-:Y:S01]  /*1740*/  @!UP0 UIADD3 UR4, UPT, UPT, UR4, 0x1, URZ ;  /* 0x0000000104048890 */ /* 0x000fe2000fffe0ff */
[----:B------:R-:W-:Y:S01]  /*1750*/  SHF.L.U32 R3, R3, 0x1f, RZ ;  /* 0x0000001f03037819 */ /* 0x000fe200000006ff */
[----:B------:R-:W-:Y:S02]  /*1760*/  UISETP.GE.U32.AND UP1, UPT, UR5, UR6, UPT ;  /* 0x000000060500728c */ /* 0x000fe4000bf26070 */
[----:B------:R-:W-:Y:S02]  /*1770*/  ULOP3.LUT UR5, UR20, UR64, URZ, 0x3c, !UPT ;  /* 0x0000004014057292 */ /* 0x000fe4000f8e3cff */
[----:B--2---:R-:W-:Y:S02]  /*1780*/  ULEA UR48, UR7, UR48, 0x18 ;  /* 0x0000003007307291 */ /* 0x004fe4000f8ec0ff */
[----:B------:R-:W-:-:S02]  /*1790*/  UISETP.GE.AND UP0, UPT, UR5, URZ, UPT ;  /* 0x000000ff0500728c */ /* 0x000fc4000bf06270 */
[----:B------:R-:W-:-:S03]  /*17a0*/  ULEA UR7, UR49, UR48, 0x3 ;  /* 0x0000003031077291 */ /* 0x000fc6000f8e18ff */
[----:B------:R-:W-:Y:S01]  /*17b0*/  @UP1 UIADD3 UR4, UPT, UPT, UR4, 0x1, URZ ;  /* 0x0000000104041890 */ /* 0x000fe2000fffe0ff */
[----:B-1----:R-:W-:Y:S01]  /*17c0*/  R2UR UR5, R0 ;  /* 0x00000000000572ca */ /* 0x002fe200000e0000 */
[----:B------:R-:W-:-:S05]  /*17d0*/  UISETP.NE.AND UP1, UPT, UR64, URZ, UPT ;  /* 0x000000ff4000728c */ /* 0x000fca000bf25270 */
[----:B------:R-:W-:Y:S01]  /*17e0*/  UMOV UR6, UR4 ;  /* 0x0000000400067c82 */ /* 0x000fe20008000000 */
[----:B------:R1:W2:Y:S01]  /*17f0*/  SYNCS.PHASECHK.TRANS64.TRYWAIT P0, [UR7+0x40], R3 ;  /* 0x00004003ff0075a7 */ /* 0x0002a20008001107 */
[----:B------:R-:W-:-:S04]  /*1800*/  @!UP0 UIADD3 UR6, UPT, UPT, -UR6, URZ, URZ ;  /* 0x000000ff06068290 */ /* 0x000fc8000fffe1ff */
[----:B------:R-:W-:Y:S02]  /*1810*/  @!UP1 ULOP3.LUT UR6, URZ, UR64, URZ, 0x33, !UPT ;  /* 0x00000040ff069292 */ /* 0x000fe4000f8e33ff */
[----:B------:R-:W-:-:S04]  /*1820*/  UIADD3 UR4, UPT, UPT, URZ, -UR5, URZ ;  /* 0x80000005ff047290 */ /* 0x000fc8000fffe0ff */
[----:B------:R-:W-:Y:S01]  /*1830*/  IMAD.U32 R0, RZ, RZ, UR6 ;  /* 0x00000006ff007e24 */ /* 0x000fe2000f8e00ff */
[----:B------:R-:W-:-:S03]  /*1840*/  UIMAD UR7, UR4, UR8, URZ ;  /* 0x00000008040772a4 */ /* 0x000fc6000f8e02ff */
[----:B------:R-:W-:Y:S01]  /*1850*/  UMOV UR4, URZ ;  /* 0x000000ff00047c82 */ /* 0x000fe20008000000 */
[----:B------:R-:W-:Y:S01]  /*1860*/  IABS R0, R0 ;  /* 0x0000000000007213 */ /* 0x000fe20000000000 */
[----:B------:R-:W-:-:S03]  /*1870*/  UIMAD.WIDE.U32 UR4, UR5, UR7, UR4 ;  /* 0x00000007050472a5 */ /* 0x000fc6000f8e0004 */
[----:B------:R-:W-:-:S04]  /*1880*/  R2UR UR9, R0 ;  /* 0x00000000000972ca */ /* 0x000fc800000e0000 */
[----:B------:R-:W-:-:S09]  /*1890*/  UMOV UR4, UR5 ;  /* 0x0000000500047c82 */ /* 0x000fd20008000000 */
[----:B------:R-:W-:-:S07]  /*18a0*/  UIMAD.WIDE.U32 UR4, UR4, UR9, URZ ;  /* 0x00000009040472a5 */ /* 0x000fce000f8e00ff */
[----:B------:R-:W-:Y:S02]  /*18b0*/  UMOV UR4, UR5 ;  /* 0x0000000500047c82 */ /* 0x000fe40008000000 */
[----:B------:R-:W-:-:S04]  /*18c0*/  UIADD3 UR5, UPT, UPT, -UR4, URZ, URZ ;  /* 0x000000ff04057290 */ /* 0x000fc8000fffe1ff */
[----:B------:R-:W-:-:S04]  /*18d0*/  UIMAD UR5, UR8, UR5, UR9 ;  /* 0x00000005080572a4 */ /* 0x000fc8000f8e0209 */
[----:B------:R-:W-:-:S11]  /*18e0*/  UISETP.GT.U32.AND UP0, UPT, UR8, UR5, UPT ;  /* 0x000000050800728c */ /* 0x000fd6000bf04070 */
[----:B------:R-:W-:Y:S02]  /*18f0*/  @!UP0 UIADD3 UR5, UPT, UPT, UR5, -UR8, URZ ;  /* 0x8000000805058290 */ /* 0x000fe4000fffe0ff */
[----:B------:R-:W-:Y:S02]  /*1900*/  @!UP0 UIADD3 UR4, UPT, UPT, UR4, 0x1, URZ ;  /* 0x0000000104048890 */ /* 0x000fe4000fffe0ff */
[----:B------:R-:W-:Y:S02]  /*1910*/  UISETP.GE.U32.AND UP1, UPT, UR5, UR8, UPT ;  /* 0x000000080500728c */ /* 0x000fe4000bf26070 */
[----:B------:R-:W-:-:S04]  /*1920*/  ULOP3.LUT UR5, UR6, UR63, URZ, 0x3c, !UPT ;  /* 0x0000003f06057292 */ /* 0x000fc8000f8e3cff */
[----:B------:R-:W-:-:S05]  /*1930*/  UISETP.GE.AND UP0, UPT, UR5, URZ, UPT ;  /* 0x000000ff0500728c */ /* 0x000fca000bf06270 */
[----:B------:R-:W-:Y:S02]  /*1940*/  @UP1 UIADD3 UR4, UPT, UPT, UR4, 0x1, URZ ;  /* 0x0000000104041890 */ /* 0x000fe4000fffe0ff */
[----:B------:R-:W-:-:S05]  /*1950*/  UISETP.NE.AND UP1, UPT, UR63, URZ, UPT ;  /* 0x000000ff3f00728c */ /* 0x000fca000bf25270 */
[----:B------:R-:W-:Y:S01]  /*1960*/  UMOV UR60, UR4 ;  /* 0x00000004003c7c82 */ /* 0x000fe20008000000 */
[----:B------:R-:W-:Y:S02]  /*1970*/  UIADD3 UR4, UPT, UPT, -UR6, URZ, URZ ;  /* 0x000000ff06047290 */ /* 0x000fe4000fffe1ff */
[----:B------:R-:W-:Y:S02]  /*1980*/  @!UP0 UIADD3 UR60, UPT, UPT, -UR60, URZ, URZ ;  /* 0x000000ff3c3c8290 */ /* 0x000fe4000fffe1ff */
[----:B------:R-:W-:Y:S02]  /*1990*/  UISETP.GE.U32.AND UP0, UPT, UR70, 0x3f, UPT ;  /* 0x0000003f4600788c */ /* 0x000fe4000bf06070 */
[----:B------:R-:W-:Y:S02]  /*19a0*/  @!UP1 ULOP3.LUT UR60, URZ, UR63, URZ, 0x33, !UPT ;  /* 0x0000003fff3c9292 */ /* 0x000fe4000f8e33ff */
[----:B------:R-:W-:Y:S02]  /*19b0*/  UIMAD UR4, UR64, UR4, UR20 ;  /* 0x00000004400472a4 */ /* 0x000fe4000f8e0214 */
[----:B------:R-:W-:-:S02]  /*19c0*/  UIADD3 UR5, UPT, UPT, -UR60, URZ, URZ ;  /* 0x000000ff3c057290 */ /* 0x000fc4000fffe1ff */
[----:B------:R-:W-:Y:S02]  /*19d0*/  USHF.L.U32 UR34, UR4, 0x7, URZ ;  /* 0x0000000704227899 */ /* 0x000fe400080006ff */
[----:B------:R-:W-:Y:S01]  /*19e0*/  UIMAD UR63, UR63, UR5, UR6 ;  /* 0x000000053f3f72a4 */ /* 0x000fe2000f8e0206 */
[----:B-12---:R-:W-:Y:S11]  /*19f0*/  BRA.U !UP0, `(.L_x_17) ;  /* 0x0000000508847547 */ /* 0x006ff6000b800000 */
[----:B------:R-:W1:Y:S01]  /*1a00*/  LDCU.64 UR6, c[0x0][0x5b0] ;  /* 0x0000b600ff0677ac */ /* 0x000e620008000a00 */
[----:B------:R-:W1:Y:S01]  /*1a10*/  LDCU.64 UR4, c[0x0][0x5d8] ;  /* 0x0000bb00ff0477ac */ /* 0x000e620008000a00 */
[----:B------:R-:W2:Y:S01]  /*1a20*/  LDCU UR31, c[0x0][0x598] ;  /* 0x0000b300ff1f77ac */ /* 0x000ea20008000800 */
[----:B------:R-:W3:Y:S01]  /*1a30*/  LDCU UR30, c[0x0][0x58c] ;  /* 0x0000b180ff1e77ac */ /* 0x000ee20008000800 */
[----:B------:R-:W4:Y:S01]  /*1a40*/  LDCU UR40, c[0x0][0x59c] ;  /* 0x0000b380ff2877ac */ /* 0x000f220008000800 */
[----:B------:R-:W2:Y:S01]  /*1a50*/  LDCU UR38, c[0x0][0x5a0] ;  /* 0x0000b400ff2677ac */ /* 0x000ea20008000800 */
[----:B-1----:R-:W-:Y:S02]  /*1a60*/  UIMAD UR51, UR63, UR6, UR4 ;  /* 0x000000063f3372a4 */ /* 0x002fe4000f8e0204 */
[----:B------:R-:W-:Y:S01]  /*1a70*/  UIMAD UR50, UR60, UR7, UR5 ;  /* 0x000000073c3272a4 */ /* 0x000fe2000f8e0205 */
[----:B------:R-:W1:Y:S01]  /*1a80*/  LDCU.64 UR22, c[0x0][0x590] ;  /* 0x0000b200ff1677ac */ /* 0x000e620008000a00 */
[----:B------:R-:W1:Y:S01]  /*1a90*/  LDCU.64 UR6, c[0x0][0x5b8] ;  /* 0x0000b700ff0677ac */ /* 0x000e620008000a00 */
[----:B------:R-:W1:Y:S01]  /*1aa0*/  LDCU.64 UR4, c[0x0][0x5d0] ;  /* 0x0000ba00ff0477ac */ /* 0x000e620008000a00 */
[----:B------:R-:W-:-:S02]  /*1ab0*/  UIADD3 UR54, UPT, UPT, UR46, 0x20, URZ ;  /* 0x000000202e367890 */ /* 0x000fc4000fffe0ff */
[----:B------:R-:W-:Y:S02]  /*1ac0*/  UIADD3 UR26, UPT, UPT, UR34, 0x20, URZ ;  /* 0x00000020221a7890 */ /* 0x000fe4000fffe0ff */
[----:B------:R-:W-:Y:S02]  /*1ad0*/  UIADD3 UR18, UPT, UPT, UR34, 0x40, URZ ;  /* 0x0000004022127890 */ /* 0x000fe4000fffe0ff */
[----:B------:R-:W-:Y:S01]  /*1ae0*/  UIADD3 UR10, UPT, UPT, UR34, 0x60, URZ ;  /* 0x00000060220a7890 */ /* 0x000fe2000fffe0ff */
[----:B------:R-:W-:Y:S01]  /*1af0*/  UMOV UR14, URZ ;  /* 0x000000ff000e7c82 */ /* 0x000fe20008000000 */
[----:B--234-:R-:W-:-:S10]  /*1b00*/  UMOV UR8, UR49 ;  /* 0x0000003100087c82 */ /* 0x01cfd40008000000 */
.L_x_22:
[----:B------:R-:W-:Y:S01]  /*1b10*/  @!P3 MOV R3, 0x6000 ;  /* 0x000060000003b802 */ /* 0x000fe20000000f00 */
[----:B------:R-:W-:Y:S01]  /*1b20*/  ULEA UR45, UR8, UR48, 0x3 ;  /* 0x00000030082d7291 */ /* 0x000fe2000f8e18ff */
[----:B---3--:R-:W-:Y:S11]  /*1b30*/  @P0 BRA `(.L_x_18) ;  /* 0x0000000000100947 */ /* 0x008ff60003800000 */
[----:B------:R-:W-:Y:S04]  /*1b40*/  MOV R0, UR41 ;  /* 0x0000002900007c02 */ /* 0x000fe80008000f00 */
[----:B------:R-:W-:Y:S04]  /*1b50*/  SHF.L.U32 R5, R0, 0x1f, RZ ;  /* 0x0000001f00057819 */ /* 0x000fe800000006ff */
[----:B------:R-:W2:Y:S02]  /*1b60*/  SYNCS.PHASECHK.TRANS64.TRYWAIT P0, [UR45+0x40], R5 ;  /* 0x00004005ff0075a7 */ /* 0x000ea4000800112d */
[----:B--2---:R-:W-:Y:S05]  /*1b70*/  @!P0 BRA `(.L_x_19) ;  /* 0x0000007800ec8947 */ /* 0x004fea0003800000 */
.L_x_18:
[----:B------:R3:W-:Y:S01]  /*1b80*/  @!P3 SYNCS.ARRIVE.TRANS64 RZ, [UR45], R3 ;  /* 0x00000003ffffb9a7 */ /* 0x0007e2000800002d */
[----:B------:R-:W-:Y:S04]  /*1b90*/  BSSY.RECONVERGENT B0, `(.L_x_20) ;  /* 0x0000003000007945 */ /* 0x000fe80003800200 */
[----:B------:R-:W-:Y:S05]  /*1ba0*/  @P2 BRA `(.L_x_21) ;  /* 0x0000000000042947 */ /* 0x000fea0003800000 */
[----:B-1----:R-:W-:Y:S05]  /*1bb0*/  BPT.TRAP 0x1 ;  /* 0x000000040000795c */ /* 0x002fea0000300000 */
.L_x_21:
[----:B-1----:R-:W-:Y:S05]  /*1bc0*/  BSYNC.RECONVERGENT B0 ;  /* 0x0000000000007941 */ /* 0x002fea0003800200 */
.L_x_20:
[----:B------:R-:W-:Y:S02]  /*1bd0*/  UIADD3 UR9, UPT, UPT, UR8, 0x1, URZ ;  /* 0x0000000108097890 */ /* 0x000fe4000fffe0ff */
[----:B------:R-:W-:Y:S02]  /*1be0*/  USHF.L.U32 UR47, UR14, 0x5, URZ ;  /* 0x000000050e2f7899 */ /* 0x000fe400080006ff */
[----:B------:R-:W-:Y:S02]  /*1bf0*/  UISETP.NE.AND UP0, UPT, UR9, 0x8, UPT ;  /* 0x000000080900788c */ /* 0x000fe4000bf05270 */
[----:B------:R-:W-:Y:S02]  /*1c00*/  UIADD3 UR20, UP1, UPT, UR58, 0x80, URZ ;  /* 0x000000803a147890 */ /* 0x000fe4000ff3e0ff */
[----:B------:R-:W-:Y:S02]  /*1c10*/  USEL UR11, URZ, 0x1, UP0 ;  /* 0x00000001ff0b7887 */ /* 0x000fe40008000000 */
[----:B------:R-:W-:Y:S02]  /*1c20*/  USEL UR49, UR9, URZ, UP0 ;  /* 0x000000ff09317287 */ /* 0x000fe40008000000 */
[----:B------:R-:W-:Y:S02]  /*1c30*/  ULOP3.LUT UR41, UR41, UR11, URZ, 0x3c, !UPT ;  /* 0x0000000b29297292 */ /* 0x000fe4000f8e3cff */
[----:B------:R-:W-:Y:S02]  /*1c40*/  ULEA UR9, UR49, UR48, 0x3 ;  /* 0x0000003031097291 */ /* 0x000fe4000f8e18ff */
[----:B------:R-:W-:Y:S02]  /*1c50*/  ULEA UR15, UR8, UR48, 0xd ;  /* 0x00000030080f7291 */ /* 0x000fe4000f8e68ff */
[----:B------:R-:W-:Y:S01]  /*1c60*/  ULEA UR19, UR8, UR48, 0xe ;  /* 0x0000003008137291 */ /* 0x000fe2000f8e70ff */
[----:B--2---:R-:W-:Y:S01]  /*1c70*/  MOV R0, UR41 ;  /* 0x0000002900007c02 */ /* 0x004fe20008000f00 */
[----:B------:R-:W-:Y:S02]  /*1c80*/  UIADD3.X UR21, UPT, UPT, URZ, UR59, URZ, UP1, !UPT ;  /* 0x0000003bff157290 */ /* 0x000fe40008ffe4ff */
[----:B------:R-:W-:Y:S01]  /*1c90*/  UIADD3 UR44, UPT, UPT, UR15, 0x8800, URZ ;  /* 0x000088000f2c7890 */ /* 0x000fe2000fffe0ff */
[----:B---3--:R-:W-:Y:S01]  /*1ca0*/  SHF.L.U32 R3, R0, 0x1f, RZ ;  /* 0x0000001f00037819 */ /* 0x008fe200000006ff */
[----:B------:R-:W-:Y:S02]  /*1cb0*/  UISETP.NE.AND UP2, UPT, UR30, 0x1, UPT ;  /* 0x000000011e00788c */ /* 0x000fe4000bf45270 */
[----:B------:R-:W-:Y:S01]  /*1cc0*/  UIADD3 UR52, UPT, UPT, UR15, 0x9800, URZ ;  /* 0x000098000f347890 */ /* 0x000fe2000fffe0ff */
[----:B------:R2:W3:Y:S01]  /*1cd0*/  SYNCS.PHASECHK.TRANS64.TRYWAIT P0, [UR9+0x40], R3 ;  /* 0x00004003ff0075a7 */ /* 0x0004e20008001109 */
[----:B------:R-:W-:Y:S02]  /*1ce0*/  UIMAD.WIDE.U32 UR8, UR47, UR22, URZ ;  /* 0x000000162f0872a5 */ /* 0x000fe4000f8e00ff */
[----:B------:R-:W-:Y:S02]  /*1cf0*/  UISETP.NE.AND UP3, UPT, UR31, 0x1, UPT ;  /* 0x000000011f00788c */ /* 0x000fe4000bf65270 */
[----:B------:R-:W-:Y:S02]  /*1d00*/  UIADD3 UR42, UP0, UPT, UR58, 0x180, URZ ;  /* 0x000001803a2a7890 */ /* 0x000fe4000ff1e0ff */
[----:B------:R-:W-:Y:S02]  /*1d10*/  UPRMT UR27, UR51, 0x40, UR50 ;  /* 0x00000040331b7896 */ /* 0x000fe40008000032 */
[----:B------:R-:W-:Y:S02]  /*1d20*/  UIADD3.X UR43, UPT, UPT, URZ, UR59, URZ, UP0, !UPT ;  /* 0x0000003bff2b7290 */ /* 0x000fe400087fe4ff */
[----:B------:R-:W-:Y:S02]  /*1d30*/  UIADD3 UR32, UPT, UPT, UR19, 0x18800, URZ ;  /* 0x0001880013207890 */ /* 0x000fe4000fffe0ff */
[----:B------:R-:W-:Y:S02]  /*1d40*/  UIADD3 UR24, UPT, UPT, UR19, 0x19800, URZ ;  /* 0x0001980013187890 */ /* 0x000fe4000fffe0ff */
[----:B------:R-:W-:Y:S02]  /*1d50*/  UIADD3 UR16, UPT, UPT, UR19, 0x1a800, URZ ;  /* 0x0001a80013107890 */ /* 0x000fe4000fffe0ff */
[----:B------:R-:W-:Y:S01]  /*1d60*/  UIADD3 UR14, UPT, UPT, UR14, 0x1, URZ ;  /* 0x000000010e0e7890 */ /* 0x000fe2000fffe0ff */
[----:B------:R-:W-:Y:S01]  /*1d70*/  UMOV UR28, 0x0 ;  /* 0x00000000001c7882 */ /* 0x000fe20000000000 */
[----:B------:R-:W-:Y:S01]  /*1d80*/  UMOV UR29, 0x10000000 ;  /* 0x10000000001d7882 */ /* 0x000fe20000000000 */
[----:B------:R-:W-:Y:S01]  /*1d90*/  UMOV UR8, UR9 ;  /* 0x0000000900087c82 */ /* 0x000fe20008000000 */
[----:B------:R-:W-:Y:S01]  /*1da0*/  UTMALDG.2D [UR44], [UR20], desc[UR28] ;  /* 0x00001c2c140075b4 */ /* 0x000fe20008009000 */
[----:B------:R-:W-:Y:S02]  /*1db0*/  USHF.R.U32.HI UR8, URZ, UR23, UR8 ;  /* 0x00000017ff087299 */ /* 0x000fe40008011608 */
[----:B------:R-:W-:Y:S02]  /*1dc0*/  UISETP.NE.AND UP0, UPT, UR14, UR57, UPT ;  /* 0x000000390e00728c */ /* 0x000fe4000bf05270 */
[----:B------:R-:W-:Y:S01]  /*1dd0*/  USEL UR11, UR47, UR8, !UP2 ;  /* 0x000000082f0b7287 */ /* 0x000fe2000d000000 */
[----:B------:R-:W-:Y:S01]  /*1de0*/  UMOV UR53, UR45 ;  /* 0x0000002d00357c82 */ /* 0x000fe20008000000 */
[----:B------:R-:W-:Y:S02]  /*1df0*/  UMOV UR55, UR47 ;  /* 0x0000002f00377c82 */ /* 0x000fe40008000000 */
[----:B------:R-:W-:Y:S01]  /*1e00*/  UIMAD.WIDE.U32 UR12, UR11, UR40, URZ ;  /* 0x000000280b0c72a5 */ /* 0x000fe2000f8e00ff */
[----:B------:R1:W-:Y:S01]  /*1e10*/  UTMALDG.2D [UR52], [UR20], desc[UR28] ;  /* 0x00001c34140075b4 */ /* 0x0003e20008009000 */
[----:B------:R-:W-:Y:S01]  /*1e20*/  UIADD3 UR15, UPT, UPT, -UR11, URZ, URZ ;  /* 0x000000ff0b0f7290 */ /* 0x000fe2000fffe1ff */
[----:B------:R-:W-:Y:S01]  /*1e30*/  UMOV UR33, UR45 ;  /* 0x0000002d00217c82 */ /* 0x000fe20008000000 */
[----:B------:R-:W-:Y:S02]  /*1e40*/  UMOV UR25, UR45 ;  /* 0x0000002d00197c82 */ /* 0x000fe40008000000 */
[----:B------:R-:W-:Y:S01]  /*1e50*/  UIMAD UR12, UR30, UR15, UR47 ;  /* 0x0000000f1e0c72a4 */ /* 0x000fe2000f8e022f */
[----:B------:R-:W-:Y:S01]  /*1e60*/  UMOV UR8, UR13 ;  /* 0x0000000d00087c82 */ /* 0x000fe20008000000 */
[----:B------:R-:W-:Y:S02]  /*1e70*/  UPRMT UR15, UR27, 0x5410, URZ ;  /* 0x000054101b0f7896 */ /* 0x000fe400080000ff */
[----:B------:R-:W-:Y:S02]  /*1e80*/  USHF.R.U32.HI UR8, URZ, UR38, UR8 ;  /* 0x00000026ff087299 */ /* 0x000fe40008011608 */
[----:B------:R-:W-:Y:S02]  /*1e90*/  UIMAD UR35, UR12, UR6, UR4 ;  /* 0x000000060c2372a4 */ /* 0x000fe4000f8e0204 */
[----:B------:R-:W-:Y:S02]  /*1ea0*/  USEL UR37, UR11, UR8, !UP3 ;  /* 0x000000080b257287 */ /* 0x000fe4000d800000 */
[----:B------:R-:W-:Y:S02]  /*1eb0*/  UIADD3 UR8, UPT, UPT, UR19, 0x1b800, URZ ;  /* 0x0001b80013087890 */ /* 0x000fe4000fffe0ff */
[----:B------:R-:W-:Y:S01]  /*1ec0*/  UIADD3 UR12, UPT, UPT, -UR37, URZ, URZ ;  /* 0x000000ff250c7290 */ /* 0x000fe2000fffe1ff */
[----:B------:R-:W-:Y:S01]  /*1ed0*/  UMOV UR27, UR35 ;  /* 0x00000023001b7c82 */ /* 0x000fe20008000000 */
[----:B------:R-:W-:Y:S02]  /*1ee0*/  UMOV UR17, UR45 ;  /* 0x0000002d00117c82 */ /* 0x000fe40008000000 */
[----:B------:R-:W-:Y:S01]  /*1ef0*/  UIMAD UR11, UR31, UR12, UR11 ;  /* 0x0000000c1f0b72a4 */ /* 0x000fe2000f8e020b */
[----:B------:R-:W-:Y:S01]  /*1f00*/  UMOV UR19, UR35 ;  /* 0x0000002300137c82 */ /* 0x000fe20008000000 */
[----:B------:R-:W-:Y:S02]  /*1f10*/  UMOV UR9, UR45 ;  /* 0x0000002d00097c82 */ /* 0x000fe40008000000 */
[----:B------:R-:W-:Y:S01]  /*1f20*/  UIMAD UR36, UR11, UR7, UR5 ;  /* 0x000000070b2472a4 */ /* 0x000fe2000f8e0205 */
[----:B------:R-:W-:Y:S02]  /*1f30*/  UMOV UR13, UR37 ;  /* 0x00000025000d7c82 */ /* 0x000fe40008000000 */
[----:B------:R-:W-:Y:S04]  /*1f40*/  UMOV UR11, UR35 ;  /* 0x00000023000b7c82 */ /* 0x000fe80008000000 */
[----:B------:R-:W-:Y:S02]  /*1f50*/  UMOV UR12, UR36 ;  /* 0x00000024000c7c82 */ /* 0x000fe40008000000 */
[----:B------:R-:W-:Y:S01]  /*1f60*/  UTMALDG.4D.IM2COL [UR32], [UR42], UR15 ;  /* 0x000000202a0073b4 */ /* 0x000fe2000805800f */
[----:B-1----:R-:W-:Y:S01]  /*1f70*/  UMOV UR29, UR37 ;  /* 0x00000025001d7c82 */ /* 0x002fe20008000000 */
[----:B------:R-:W-:Y:S01]  /*1f80*/  UMOV UR28, UR36 ;  /* 0x00000024001c7c82 */ /* 0x000fe20008000000 */
[----:B------:R-:W-:Y:S01]  /*1f90*/  UMOV UR21, UR37 ;  /* 0x0000002500157c82 */ /* 0x000fe20008000000 */
[----:B------:R-:W-:Y:S01]  /*1fa0*/  UMOV UR20, UR36 ;  /* 0x0000002400147c82 */ /* 0x000fe20008000000 */
[----:B------:R-:W-:Y:S01]  /*1fb0*/  UTMALDG.4D.IM2COL [UR24], [UR42], UR15 ;  /* 0x000000182a0073b4 */ /* 0x000fe2000805800f */
[----:B------:R-:W-:Y:S01]  /*1fc0*/  UTMALDG.4D.IM2COL [UR16], [UR42], UR15 ;  /* 0x000000102a0073b4 */ /* 0x000fe2000805800f */
[----:B------:R1:W-:Y:S02]  /*1fd0*/  UTMALDG.4D.IM2COL [UR8], [UR42], UR15 ;  /* 0x000000082a0073b4 */ /* 0x0003e4000805800f */
[----:B-1----:R-:W-:Y:S01]  /*1fe0*/  UMOV UR15, UR57 ;  /* 0x00000039000f7c82 */ /* 0x002fe20008000000 */
[----:B------:R-:W-:Y:S01]  /*1ff0*/  UMOV UR8, UR49 ;  /* 0x0000003100087c82 */ /* 0x000fe20008000000 */
[----:B--2---:R-:W-:Y:S05]  /*2000*/  BRA.U UP0, `(.L_x_22) ;  /* 0xfffffff900c07547 */ /* 0x004fea000b83ffff */
.L_x_17:
[----:B------:R-:W-:Y:S01]  /*2010*/  ULEA UR4, UR49, UR48, 0x3 ;  /* 0x0000003031047291 */ /* 0x000fe2000f8e18ff */
[----:B------:R-:W-:Y:S01]  /*2020*/  MOV R0, UR41 ;  /* 0x0000002900007c02 */ /* 0x000fe20008000f00 */
[----:B------:R-:W-:Y:S01]  /*2030*/  @!P1 SYNCS.ARRIVE.TRANS64.A1T0 RZ, [UR48+0xc8], RZ ;  /* 0x0000c8ffffff99a7 */ /* 0x000fe20008100030 */
[----:B------:R-:W-:Y:S02]  /*2040*/  UISETP.GT.AND UP0, UPT, UR68, UR67, UPT ;  /* 0x000000434400728c */ /* 0x000fe4000bf04270 */
[----:B------:R-:W-:-:S04]  /*2050*/  SHF.L.U32 R0, R0, 0x1f, RZ ;  /* 0x0000001f00007819 */ /* 0x000fc800000006ff */
[----:B---3--:R1:W2:Y:S03]  /*2060*/  SYNCS.PHASECHK.TRANS64.TRYWAIT P0, [UR4+0x40], R0 ;  /* 0x00004000ff0075a7 */ /* 0x0082a60008001104 */
[----:B------:R-:W-:Y:S05]  /*2070*/  BRA.U !UP0, `(.L_x_23) ;  /* 0x0000000508807547 */ /* 0x000fea000b800000 */
[----:B------:R-:W3:Y:S01]  /*2080*/  LDCU.64 UR6, c[0x0][0x5b0] ;  /* 0x0000b600ff0677ac */ /* 0x000ee20008000a00 */
[----:B------:R-:W3:Y:S01]  /*2090*/  LDCU.64 UR4, c[0x0][0x5d8] ;  /* 0x0000bb00ff0477ac */ /* 0x000ee20008000a00 */
[----:B------:R-:W-:Y:S01]  /*20a0*/  UIADD3 UR56, UPT, UPT, UR69, UR15, URZ ;  /* 0x0000000f45387290 */ /* 0x000fe2000fffe0ff */
[----:B------:R-:W4:Y:S01]  /*20b0*/  LDCU UR31, c[0x0][0x598] ;  /* 0x0000b300ff1f77ac */ /* 0x000f220008000800 */
[----:B------:R-:W1:Y:S01]  /*20c0*/  LDCU UR30, c[0x0][0x58c] ;  /* 0x0000b180ff1e77ac */ /* 0x000e620008000800 */
[----:B------:R-:W1:Y:S01]  /*20d0*/  LDCU UR40, c[0x0][0x59c] ;  /* 0x0000b380ff2877ac */ /* 0x000e620008000800 */
[----:B---3--:R-:W-:Y:S02]  /*20e0*/  UIMAD UR51, UR63, UR6, UR4 ;  /* 0x000000063f3372a4 */ /* 0x008fe4000f8e0204 */
[----:B------:R-:W-:Y:S01]  /*20f0*/  UIMAD UR50, UR60, UR7, UR5 ;  /* 0x000000073c3272a4 */ /* 0x000fe2000f8e0205 */
[----:B------:R-:W3:Y:S01]  /*2100*/  LDCU UR38, c[0x0][0x5a0] ;  /* 0x0000b400ff2677ac */ /* 0x000ee20008000800 */
[----:B------:R-:W1:Y:S01]  /*2110*/  LDCU.64 UR22, c[0x0][0x590] ;  /* 0x0000b200ff1677ac */ /* 0x000e620008000a00 */
[----:B------:R-:W1:Y:S01]  /*2120*/  LDCU.64 UR6, c[0x0][0x5b8] ;  /* 0x0000b700ff0677ac */ /* 0x000e620008000a00 */
[----:B------:R-:W1:Y:S01]  /*2130*/  LDCU.64 UR4, c[0x0][0x5d0] ;  /* 0x0000ba00ff0477ac */ /* 0x000e620008000a00 */
[----:B------:R-:W-:-:S02]  /*2140*/  UIADD3 UR54, UPT, UPT, UR46, 0x20, URZ ;  /* 0x000000202e367890 */ /* 0x000fc4000fffe0ff */
[----:B------:R-:W-:Y:S02]  /*2150*/  UIADD3 UR26, UPT, UPT, UR34, 0x20, URZ ;  /* 0x00000020221a7890 */ /* 0x000fe4000fffe0ff */
[----:B------:R-:W-:Y:S02]  /*2160*/  UIADD3 UR18, UPT, UPT, UR34, 0x40, URZ ;  /* 0x0000004022127890 */ /* 0x000fe4000fffe0ff */
[----:B------:R-:W-:Y:S01]  /*2170*/  UIADD3 UR10, UPT, UPT, UR34, 0x60, URZ ;  /* 0x00000060220a7890 */ /* 0x000fe2000fffe0ff */
[----:B----4-:R-:W-:-:S11]  /*2180*/  UMOV UR8, UR49 ;  /* 0x0000003100087c82 */ /* 0x010fd60008000000 */
.L_x_28:
[----:B------:R-:W-:Y:S01]  /*2190*/  @!P3 MOV R3, 0x6000 ;  /* 0x000060000003b802 */ /* 0x000fe20000000f00 */
[----:B------:R-:W-:Y:S01]  /*21a0*/  ULEA UR45, UR8, UR48, 0x3 ;  /* 0x00000030082d7291 */ /* 0x000fe2000f8e18ff */
[----:B-12---:R-:W-:Y:S11]  /*21b0*/  @P0 BRA `(.L_x_24) ;  /* 0x0000000000100947 */ /* 0x006ff60003800000 */
[----:B-1----:R-:W-:Y:S04]  /*21c0*/  MOV R0, UR41 ;  /* 0x0000002900007c02 */ /* 0x002fe80008000f00 */
[----:B------:R-:W-:Y:S04]  /*21d0*/  SHF.L.U32 R5, R0, 0x1f, RZ ;  /* 0x0000001f00057819 */ /* 0x000fe800000006ff */
[----:B------:R-:W1:Y:S02]  /*21e0*/  SYNCS.PHASECHK.TRANS64.TRYWAIT P0, [UR45+0x40], R5 ;  /* 0x00004005ff0075a7 */ /* 0x000e64000800112d */
[----:B-1----:R-:W-:Y:S05]  /*21f0*/  @!P0 BRA `(.L_x_25) ;  /* 0x0000007400648947 */ /* 0x002fea0003800000 */
.L_x_24:
[----:B------:R2:W-:Y:S01]  /*2200*/  @!P3 SYNCS.ARRIVE.TRANS64 RZ, [UR45], R3 ;  /* 0x00000003ffffb9a7 */ /* 0x0005e2000800002d */
[----:B------:R-:W-:Y:S04]  /*2210*/  BSSY.RECONVERGENT B0, `(.L_x_26) ;  /* 0x0000003000007945 */ /* 0x000fe80003800200 */
[----:B------:R-:W-:Y:S05]  /*2220*/  @P2 BRA `(.L_x_27) ;  /* 0x0000000000042947 */ /* 0x000fea0003800000 */
[----:B-1-3--:R-:W-:Y:S05]  /*2230*/  BPT.TRAP 0x1 ;  /* 0x000000040000795c */ /* 0x00afea0000300000 */
.L_x_27:
[----:B-1-3--:R-:W-:Y:S05]  /*2240*/  BSYNC.RECONVERGENT B0 ;  /* 0x0000000000007941 */ /* 0x00afea0003800200 */
.L_x_26:
        /* <DEDUP_REMOVED lines=10> */
[----:B------:R-:W-:Y:S01]  /*22f0*/  MOV R0, UR41 ;  /* 0x0000002900007c02 */ /* 0x000fe20008000f00 */
[----:B------:R-:W-:Y:S02]  /*2300*/  UIADD3.X UR21, UPT, UPT, URZ, UR59, URZ, UP1, !UPT ;  /* 0x0000003bff157290 */ /* 0x000fe40008ffe4ff */
[----:B------:R-:W-:Y:S01]  /*2310*/  UIADD3 UR44, UPT, UPT, UR14, 0x8800, URZ ;  /* 0x000088000e2c7890 */ /* 0x000fe2000fffe0ff */
[----:B--2---:R-:W-:Y:S01]  /*2320*/  SHF.L.U32 R3, R0, 0x1f, RZ ;  /* 0x0000001f00037819 */ /* 0x004fe200000006ff */
[----:B------:R-:W-:Y:S02]  /*2330*/  UISETP.NE.AND UP2, UPT, UR30, 0x1, UPT ;  /* 0x000000011e00788c */ /* 0x000fe4000bf45270 */
[----:B------:R-:W-:Y:S01]  /*2340*/  UIADD3 UR52, UPT, UPT, UR14, 0x9800, URZ ;  /* 0x000098000e347890 */ /* 0x000fe2000fffe0ff */
[----:B------:R4:W1:Y:S01]  /*2350*/  SYNCS.PHASECHK.TRANS64.TRYWAIT P0, [UR9+0x40], R3 ;  /* 0x00004003ff0075a7 */ /* 0x0008620008001109 */
        /* <DEDUP_REMOVED lines=10> */
[----:B------:R-:W-:Y:S01]  /*2400*/  UMOV UR8, UR9 ;  /* 0x0000000900087c82 */ /* 0x000fe20008000000 */
[----:B------:R-:W-:Y:S01]  /*2410*/  UMOV UR29, 0x10000000 ;  /* 0x10000000001d7882 */ /* 0x000fe20000000000 */
[----:B------:R-:W-:Y:S01]  /*2420*/  USHF.R.U32.HI UR8, URZ, UR23, UR8 ;  /* 0x00000017ff087299 */ /* 0x000fe20008011608 */
[----:B------:R-:W-:Y:S01]  /*2430*/  UTMALDG.2D [UR44], [UR20], desc[UR28] ;  /* 0x00001c2c140075b4 */ /* 0x000fe20008009000 */
        /* <DEDUP_REMOVED lines=14> */
[----:B------:R-:W-:Y:S01]  /*2520*/  USEL UR37, UR11, UR8, !UP3 ;  /* 0x000000080b257287 */ /* 0x000fe2000d800000 */
[----:B------:R-:W-:Y:S01]  /*2530*/  UMOV UR17, UR45 ;  /* 0x0000002d00117c82 */ /* 0x000fe20008000000 */
[----:B------:R-:W-:Y:S02]  /*2540*/  UMOV UR9, UR45 ;  /* 0x0000002d00097c82 */ /* 0x000fe40008000000 */
[----:B------:R-:W-:Y:S01]  /*2550*/  UIADD3 UR8, UPT, UPT, -UR37, URZ, URZ ;  /* 0x000000ff25087290 */ /* 0x000fe2000fffe1ff */
[----:B------:R-:W-:Y:S02]  /*2560*/  UMOV UR27, UR35 ;  /* 0x00000023001b7c82 */ /* 0x000fe40008000000 */
[----:B------:R-:W-:Y:S01]  /*2570*/  UMOV UR13, UR37 ;  /* 0x00000025000d7c82 */ /* 0x000fe20008000000 */
[----:B------:R-:W-:Y:S02]  /*2580*/  UIMAD UR11, UR31, UR8, UR11 ;  /* 0x000000081f0b72a4 */ /* 0x000fe4000f8e020b */
[----:B------:R-:W-:Y:S02]  /*2590*/  UIADD3 UR8, UPT, UPT, UR19, 0x1b800, URZ ;  /* 0x0001b80013087890 */ /* 0x000fe4000fffe0ff */
[----:B------:R-:W-:Y:S01]  /*25a0*/  UIMAD UR36, UR11, UR7, UR5 ;  /* 0x000000070b2472a4 */ /* 0x000fe2000f8e0205 */
[----:B------:R-:W-:Y:S02]  /*25b0*/  UMOV UR19, UR35 ;  /* 0x0000002300137c82 */ /* 0x000fe40008000000 */
[----:B------:R-:W-:Y:S04]  /*25c0*/  UMOV UR11, UR35 ;  /* 0x00000023000b7c82 */ /* 0x000fe80008000000 */
[----:B------:R-:W-:Y:S02]  /*25d0*/  UMOV UR12, UR36 ;  /* 0x00000024000c7c82 */ /* 0x000fe40008000000 */
[----:B------:R-:W-:Y:S01]  /*25e0*/  UTMALDG.4D.IM2COL [UR32], [UR42], UR14 ;  /* 0x000000202a0073b4 */ /* 0x000fe2000805800e */
[----:B--2---:R-:W-:Y:S01]  /*25f0*/  UMOV UR29, UR37 ;  /* 0x00000025001d7c82 */ /* 0x004fe20008000000 */
[----:B------:R-:W-:Y:S01]  /*2600*/  UMOV UR28, UR36 ;  /* 0x00000024001c7c82 */ /* 0x000fe20008000000 */
[----:B------:R-:W-:Y:S01]  /*2610*/  UMOV UR21, UR37 ;  /* 0x0000002500157c82 */ /* 0x000fe20008000000 */
[----:B------:R-:W-:Y:S01]  /*2620*/  UMOV UR20, UR36 ;  /* 0x0000002400147c82 */ /* 0x000fe20008000000 */
[----:B------:R-:W-:Y:S01]  /*2630*/  UTMALDG.4D.IM2COL [UR24], [UR42], UR14 ;  /* 0x000000182a0073b4 */ /* 0x000fe2000805800e */
[----:B------:R-:W-:Y:S01]  /*2640*/  UTMALDG.4D.IM2COL [UR16], [UR42], UR14 ;  /* 0x000000102a0073b4 */ /* 0x000fe2000805800e */
[----:B------:R2:W-:Y:S02]  /*2650*/  UTMALDG.4D.IM2COL [UR8], [UR42], UR14 ;  /* 0x000000082a0073b4 */ /* 0x0005e4000805800e */
[----:B--2---:R-:W-:Y:S01]  /*2660*/  UMOV UR8, UR49 ;  /* 0x0000003100087c82 */ /* 0x004fe20008000000 */
[----:B----4-:R-:W-:Y:S05]  /*2670*/  BRA.U UP0, `(.L_x_28) ;  /* 0xfffffff900c47547 */ /* 0x010fea000b83ffff */
.L_x_23:
[----:B------:R-:W-:Y:S01]  /*2680*/  SHF.L.U32 R3, R2, 0x1f, RZ ;  /* 0x0000001f02037819 */ /* 0x000fe200000006ff */
[----:B------:R-:W-:-:S03]  /*2690*/  NOP ;  /* 0x0000000000007918 */ /* 0x000fc60000000000 */
[----:B-12---:R-:W1:Y:S02]  /*26a0*/  SYNCS.PHASECHK.TRANS64.TRYWAIT P0, [UR48+0xd0], R3 ;  /* 0x0000d003ff0075a7 */ /* 0x006e640008001130 */
[----:B-1----:R-:W-:Y:S05]  /*26b0*/  @!P0 BRA `(.L_x_29) ;  /* 0x00000070004c8947 */ /* 0x002fea0003800000 */
.L_x_130:
[----:B------:R-:W2:Y:S01]  /*26c0*/  LDS.128 R4, [UR48+0x110] ;  /* 0x00011030ff047984 */ /* 0x000ea20008000c00 */
[----:B------:R-:W-:Y:S02]  /*26d0*/  UIADD3 UR4, UPT, UPT, UR48, 0xd8, URZ ;  /* 0x000000d830047890 */ /* 0x000fe4000fffe0ff */
[----:B------:R-:W-:Y:S01]  /*26e0*/  UISETP.GE.AND UP0, UPT, UR39, 0x1, UPT ;  /* 0x000000012700788c */ /* 0x000fe2000bf06270 */
[----:B------:R-:W-:Y:S01]  /*26f0*/  @!PT LDS RZ, [RZ] ;  /* 0x00000000fffff984 */ /* 0x000fe20000000800 */
[----:B------:R-:W-:Y:S01]  /*2700*/  @!PT LDS RZ, [RZ] ;  /* 0x00000000fffff984 */ /* 0x000fe20000000800 */
[----:B------:R-:W-:Y:S01]  /*2710*/  @!PT LDS RZ, [RZ] ;  /* 0x00000000fffff984 */ /* 0x000fe20000000800 */
[----:B------:R-:W-:Y:S01]  /*2720*/  @!PT LDS RZ, [RZ] ;  /* 0x00000000fffff984 */ /* 0x000fe20000000800 */
[----:B------:R3:W-:Y:S06]  /*2730*/  MEMBAR.ALL.CTA ;  /* 0x0000000000007992 */ /* 0x0007ec0000008000 */
[----:B---3--:R-:W3:Y:S01]  /*2740*/  FENCE.VIEW.ASYNC.S ;  /* 0x00000000000073c6 */ /* 0x008ee20000000000 */
[----:B------:R-:W-:-:S09]  /*2750*/  UPRMT UR4, URZ, 0x654, UR4 ;  /* 0x00000654ff047896 */ /* 0x000fd20008000004 */
[----:B---3--:R-:W-:Y:S01]  /*2760*/  SYNCS.ARRIVE.TRANS64.RED.A1T0 RZ, [UR4], RZ ;  /* 0x000000ffffff79a7 */ /* 0x008fe20008100404 */
[----:B--2---:R-:W-:-:S13]  /*2770*/  LOP3.LUT P0, RZ, R6, 0x1, RZ, 0xc0, !PT ;  /* 0x0000000106ff7812 */ /* 0x004fda000780c0ff */
[----:B------:R-:W-:Y:S01]  /*2780*/  VOTEU.ANY UP1, P0 ;  /* 0x0000000000ff7886 */ /* 0x000fe20000020100 */
[----:B------:R-:W-:-:S13]  /*2790*/  PLOP3.LUT P0, PT, PT, PT, UP1, 0x80, 0x8 ;  /* 0x000000000008781c */ /* 0x000fda0003f0f018 */
[----:B-1----:R-:W-:Y:S02]  /*27a0*/  @P0 MOV R0, R4 ;  /* 0x0000000400000202 */ /* 0x002fe40000000f00 */
[----:B------:R-:W-:Y:S02]  /*27b0*/  @P0 LOP3.LUT R4, R5, 0xffff, RZ, 0xc0, !PT ;  /* 0x0000ffff05040812 */ /* 0x000fe400078ec0ff */
[----:B------:R-:W-:Y:S02]  /*27c0*/  @P0 R2UR UR6, R0 ;  /* 0x00000000000602ca */ /* 0x000fe400000e0000 */
[----:B------:R-:W-:-:S11]  /*27d0*/  @P0 R2UR UR5, R4 ;  /* 0x00000000040502ca */ /* 0x000fd600000e0000 */
[----:B------:R-:W-:Y:S02]  /*27e0*/  @UP1 UMOV UR62, UR6 ;  /* 0x00000006003e1c82 */ /* 0x000fe40008000000 */
[----:B------:R-:W-:Y:S01]  /*27f0*/  @UP1 UMOV UR61, UR5 ;  /* 0x00000005003d1c82 */ /* 0x000fe20008000000 */
[----:B------:R-:W-:Y:S05]  /*2800*/  BRA.U !UP0, `(.L_x_30) ;  /* 0x0000000108d47547 */ /* 0x000fea000b800000 */
[----:B------:R-:W1:Y:S01]  /*2810*/  LDCU.128 UR16, c[0x0][0xb10] ;  /* 0x00016200ff1077ac */ /* 0x000e620008000c00 */
[----:B------:R-:W2:Y:S01]  /*2820*/  LDCU UR20, c[0x0][0xb20] ;  /* 0x00016400ff1477ac */ /* 0x000ea20008000800 */
[----:B------:R-:W3:Y:S01]  /*2830*/  LDCU UR13, c[0x0][0xb0c] ;  /* 0x00016180ff0d77ac */ /* 0x000ee20008000800 */
[----:B------:R-:W4:Y:S01]  /*2840*/  LDCU.64 UR14, c[0x0][0xb28] ;  /* 0x00016500ff0e77ac */ /* 0x000f220008000a00 */
[----:B------:R-:W-:Y:S02]  /*2850*/  UISETP.NE.AND UP3, UPT, UR39, 0x1, UPT ;  /* 0x000000012700788c */ /* 0x000fe4000bf65270 */
[----:B-1----:R-:W-:Y:S02]  /*2860*/  UIMAD.WIDE.U32 UR4, UR65, UR19, URZ ;  /* 0x00000013410472a5 */ /* 0x002fe4000f8e00ff */
[----:B------:R-:W-:Y:S02]  /*2870*/  UIMAD.WIDE.U32 UR6, UR66, UR16, URZ ;  /* 0x00000010420672a5 */ /* 0x000fe4000f8e00ff */
[----:B------:R-:W-:-:S02]  /*2880*/  UISETP.NE.AND UP0, UPT, UR18, 0x1, UPT ;  /* 0x000000011200788c */ /* 0x000fc4000bf05270 */
[----:B------:R-:W-:Y:S01]  /*2890*/  UIMAD.WIDE.U32 UR10, UR61, UR19, URZ ;  /* 0x000000133d0a72a5 */ /* 0x000fe2000f8e00ff */
[----:B------:R-:W-:Y:S01]  /*28a0*/  UMOV UR4, UR5 ;  /* 0x0000000500047c82 */ /* 0x000fe20008000000 */
[----:B---3--:R-:W-:Y:S02]  /*28b0*/  UISETP.NE.AND UP2, UPT, UR13, 0x1, UPT ;  /* 0x000000010d00788c */ /* 0x008fe4000bf45270 */
[----:B--2---:R-:W-:Y:S02]  /*28c0*/  USHF.R.U32.HI UR5, URZ, UR20, UR4 ;  /* 0x00000014ff057299 */ /* 0x004fe40008011604 */
[----:B------:R-:W-:Y:S01]  /*28d0*/  UIMAD.WIDE.U32 UR8, UR62, UR16, URZ ;  /* 0x000000103e0872a5 */ /* 0x000fe2000f8e00ff */
[----:B------:R-:W-:Y:S01]  /*28e0*/  UMOV UR4, UR7 ;  /* 0x0000000700047c82 */ /* 0x000fe20008000000 */
[----:B------:R-:W-:Y:S02]  /*28f0*/  USEL UR5, UR65, UR5, !UP0 ;  /* 0x0000000541057287 */ /* 0x000fe4000c000000 */
[----:B------:R-:W-:-:S02]  /*2900*/  USHF.R.U32.HI UR4, URZ, UR17, UR4 ;  /* 0x00000011ff047299 */ /* 0x000fc40008011604 */
[----:B----4-:R-:W-:Y:S02]  /*2910*/  UIMAD.WIDE.U32 UR6, UR5, UR14, URZ ;  /* 0x0000000e050672a5 */ /* 0x010fe4000f8e00ff */
[----:B------:R-:W-:Y:S01]  /*2920*/  USEL UR12, UR66, UR4, !UP2 ;  /* 0x00000004420c7287 */ /* 0x000fe2000d000000 */
[----:B------:R-:W-:Y:S02]  /*2930*/  UMOV UR8, UR9 ;  /* 0x0000000900087c82 */ /* 0x000fe40008000000 */
[----:B------:R-:W-:Y:S01]  /*2940*/  UMOV UR4, UR11 ;  /* 0x0000000b00047c82 */ /* 0x000fe20008000000 */
[----:B------:R-:W-:Y:S01]  /*2950*/  UIMAD.WIDE.U32 UR10, UR12, UR14, URZ ;  /* 0x0000000e0c0a72a5 */ /* 0x000fe2000f8e00ff */
[----:B------:R-:W-:Y:S01]  /*2960*/  UMOV UR6, UR7 ;  /* 0x0000000700067c82 */ /* 0x000fe20008000000 */
[----:B------:R-:W-:Y:S02]  /*2970*/  USHF.R.U32.HI UR4, URZ, UR20, UR4 ;  /* 0x00000014ff047299 */ /* 0x000fe40008011604 */
[----:B------:R-:W-:-:S02]  /*2980*/  @UP3 USHF.R.U32.HI UR5, URZ, UR15, UR6 ;  /* 0x0000000fff053299 */ /* 0x000fc40008011606 */
[----:B------:R-:W-:Y:S01]  /*2990*/  USHF.R.U32.HI UR17, URZ, UR17, UR8 ;  /* 0x00000011ff117299 */ /* 0x000fe20008011608 */
[----:B------:R-:W-:Y:S01]  /*29a0*/  UMOV UR6, UR11 ;  /* 0x0000000b00067c82 */ /* 0x000fe20008000000 */
[----:B------:R-:W-:Y:S02]  /*29b0*/  USEL UR4, UR61, UR4, !UP0 ;  /* 0x000000043d047287 */ /* 0x000fe4000c000000 */
[----:B------:R-:W-:Y:S02]  /*29c0*/  @UP3 USHF.R.U32.HI UR12, URZ, UR15, UR6 ;  /* 0x0000000fff0c3299 */ /* 0x000fe40008011606 */
[----:B------:R-:W-:Y:S02]  /*29d0*/  UIMAD UR6, UR39, UR5, URZ ;  /* 0x00000005270672a4 */ /* 0x000fe4000f8e02ff */
[----:B------:R-:W-:Y:S02]  /*29e0*/  USEL UR5, UR62, UR17, !UP2 ;  /* 0x000000113e057287 */ /* 0x000fe4000d000000 */
[----:B------:R-:W-:-:S02]  /*29f0*/  UIMAD UR8, UR39, UR12, URZ ;  /* 0x0000000c270872a4 */ /* 0x000fc4000f8e02ff */
[----:B------:R-:W-:Y:S02]  /*2a00*/  UISETP.GE.AND UP0, UPT, UR4, UR6, UPT ;  /* 0x000000060400728c */ /* 0x000fe4000bf06270 */
[----:B------:R-:W-:Y:S02]  /*2a10*/  UIMAD.WIDE.U32 UR6, UR4, UR14, URZ ;  /* 0x0000000e040672a5 */ /* 0x000fe4000f8e00ff */
[----:B------:R-:W-:Y:S02]  /*2a20*/  UISETP.GE.OR UP0, UPT, UR5, UR8, UP0 ;  /* 0x000000080500728c */ /* 0x000fe40008706670 */
[----:B------:R-:W-:Y:S02]  /*2a30*/  UIMAD.WIDE.U32 UR8, UR5, UR14, URZ ;  /* 0x0000000e050872a5 */ /* 0x000fe4000f8e00ff */
[----:B------:R-:W-:Y:S01]  /*2a40*/  UIADD3 UR10, UPT, UPT, -UR4, URZ, URZ ;  /* 0x000000ff040a7290 */ /* 0x000fe2000fffe1ff */
[----:B------:R-:W-:Y:S02]  /*2a50*/  UMOV UR6, UR7 ;  /* 0x0000000700067c82 */ /* 0x000fe40008000000 */
[----:B------:R-:W-:-:S02]  /*2a60*/  USHF.R.U32.HI UR6, URZ, UR15, UR6 ;  /* 0x0000000fff067299 */ /* 0x000fc40008011606 */
[----:B------:R-:W-:Y:S02]  /*2a70*/  UIMAD UR10, UR18, UR10, UR61 ;  /* 0x0000000a120a72a4 */ /* 0x000fe4000f8e023d */
[----:B------:R-:W-:Y:S01]  /*2a80*/  USEL UR6, UR4, UR6, !UP3 ;  /* 0x0000000604067287 */ /* 0x000fe2000d800000 */
[----:B------:R-:W-:Y:S01]  /*2a90*/  @!UP0 UMOV UR7, UR9 ;  /* 0x0000000900078c82 */ /* 0x000fe20008000000 */
[----:B------:R-:W-:Y:S02]  /*2aa0*/  UIADD3 UR9, UPT, UPT, -UR5, URZ, URZ ;  /* 0x000000ff05097290 */ /* 0x000fe4000fffe1ff */
[----:B------:R-:W-:Y:S02]  /*2ab0*/  @!UP0 USHF.R.U32.HI UR7, URZ, UR15, UR7 ;  /* 0x0000000fff078299 */ /* 0x000fe40008011607 */
[----:B------:R-:W-:Y:S02]  /*2ac0*/  UIADD3 UR8, UPT, UPT, -UR6, URZ, URZ ;  /* 0x000000ff06087290 */ /* 0x000fe4000fffe1ff */
[----:B------:R-:W-:-:S02]  /*2ad0*/  @!UP0 USEL UR7, UR5, UR7, !UP3 ;  /* 0x0000000705078287 */ /* 0x000fc4000d800000 */
[----:B------:R-:W-:Y:S02]  /*2ae0*/  UIMAD UR8, UR39, UR8, UR4 ;  /* 0x00000008270872a4 */ /* 0x000fe4000f8e0204 */
[----:B------:R-:W-:Y:S02]  /*2af0*/  @!UP0 UIADD3 UR6, UPT, UPT, UR6, -UR7, URZ ;  /* 0x8000000706068290 */ /* 0x000fe4000fffe0ff */
[----:B------:R-:W-:Y:S02]  /*2b00*/  @!UP0 UIMAD UR7, UR8, UR12, UR7 ;  /* 0x0000000c080782a4 */ /* 0x000fe4000f8e0207 */
[----:B------:R-:W-:Y:S02]  /*2b10*/  @!UP0 UIMAD UR4, UR39, UR6, UR5 ;  /* 0x00000006270482a4 */ /* 0x000fe4000f8e0205 */
[----:B------:R-:W-:Y:S02]  /*2b20*/  UIMAD UR6, UR13, UR9, UR62 ;  /* 0x000000090d0672a4 */ /* 0x000fe4000f8e023e */
[----:B------:R-:W-:Y:S01]  /*2b30*/  UIMAD UR61, UR4, UR18, UR10 ;  /* 0x00000012043d72a4 */ /* 0x000fe2000f8e020a */
[----:B------:R-:W-:-:S02]  /*2b40*/  @!UP0 UMOV UR5, UR7 ;  /* 0x0000000700058c82 */ /* 0x000fc40008000000 */
[----:B------:R-:W-:-:S12]  /*2b50*/  UIMAD UR62, UR5, UR13, UR6 ;  /* 0x0000000d053e72a4 */ /* 0x000fd8000f8e0206 */
.L_x_30:
        /* <DEDUP_REMOVED lines=20> */
.L_x_31:
[----:B------:R-:W-:Y:S02]  /*2ca0*/  R2UR UR5, R63 ;  /* 0x000000003f0572ca */ /* 0x000fe400000e0000 */
[----:B------:R-:W-:Y:S02]  /*2cb0*/  R2UR UR4, R62 ;  /* 0x000000003e0472ca */ /* 0x000fe400000e0000 */
[----:B------:R-:W-:Y:S02]  /*2cc0*/  PLOP3.LUT P1, PT, PT, PT, PT, 0x80, 0x8 ;  /* 0x000000000008781c */ /* 0x000fe40003f2f070 */
[----:B------:R-:W-:-:S07]  /*2cd0*/  LOP3.LUT R2, R2, 0x1, RZ, 0x3c, !PT ;  /* 0x0000000102027812 */ /* 0x000fce00078e3cff */
[----:B------:R-:W-:Y:S02]  /*2ce0*/  UIADD3 UR24, UPT, UPT, UR62, UR5, URZ ;  /* 0x000000053e187290 */ /* 0x000fe4000fffe0ff */
[----:B------:R-:W-:Y:S01]  /*2cf0*/  UIADD3 UR20, UPT, UPT, UR61, UR4, URZ ;  /* 0x000000043d147290 */ /* 0x000fe2000fffe0ff */
[----:B------:R-:W-:Y:S11]  /*2d00*/  BRA.U UP1, `(.L_x_32) ;  /* 0xffffffe501f87547 */ /* 0x000ff6000b83ffff */
[----:B------:R-:W-:Y:S01]  /*2d10*/  UIADD3 UR48, UPT, UPT, UR48, 0x40, URZ ;  /* 0x0000004030307890 */ /* 0x000fe2000fffe0ff */
[----:B------:R-:W-:-:S03]  /*2d20*/  MOV R3, UR41 ;  /* 0x0000002900037c02 */ /* 0x000fc60008000f00 */
[----:B------:R-:W-:Y:S01]  /*2d30*/  ULEA UR4, UR49, UR48, 0x3 ;  /* 0x0000003031047291 */ /* 0x000fe2000f8e18ff */
[----:B------:R-:W-:-:S08]  /*2d40*/  SHF.L.U32 R3, R3, 0x1f, RZ ;  /* 0x0000001f03037819 */ /* 0x000fd000000006ff */
[----:B------:R-:W1:Y:S02]  /*2d50*/  SYNCS.PHASECHK.TRANS64.TRYWAIT P0, [UR4], R3 ;  /* 0x00000003ff0075a7 */ /* 0x000e640008001104 */
[----:B-1----:R-:W-:Y:S05]  /*2d60*/  @!P0 BRA `(.L_x_33) ;  /* 0x0000006800b88947 */ /* 0x002fea0003800000 */
.L_x_132:
[----:B------:R-:W-:-:S04]  /*2d70*/  UIADD3 UR4, UPT, UPT, UR49, 0x1, URZ ;  /* 0x0000000131047890 */ /* 0x000fc8000fffe0ff */
[----:B------:R-:W-:-:S04]  /*2d80*/  UISETP.NE.AND UP0, UPT, UR4, 0x8, UPT ;  /* 0x000000080400788c */ /* 0x000fc8000bf05270 */
[----:B------:R-:W-:Y:S02]  /*2d90*/  USEL UR5, URZ, 0x1, UP0 ;  /* 0x00000001ff057887 */ /* 0x000fe40008000000 */
[----:B------:R-:W-:Y:S02]  /*2da0*/  USEL UR4, UR4, URZ, UP0 ;  /* 0x000000ff04047287 */ /* 0x000fe40008000000 */
[----:B------:R-:W-:Y:S02]  /*2db0*/  ULOP3.LUT UR6, UR41, UR5, URZ, 0x3c, !UPT ;  /* 0x0000000529067292 */ /* 0x000fe4000f8e3cff */
[----:B------:R-:W-:-:S04]  /*2dc0*/  ULEA UR5, UR4, UR48, 0x3 ;  /* 0x0000003004057291 */ /* 0x000fc8000f8e18ff */
[----:B-1----:R-:W-:-:S04]  /*2dd0*/  MOV R3, UR6 ;  /* 0x0000000600037c02 */ /* 0x002fc80008000f00 */
[----:B------:R-:W-:-:S04]  /*2de0*/  SHF.L.U32 R3, R3, 0x1f, RZ ;  /* 0x0000001f03037819 */ /* 0x000fc800000006ff */
[----:B------:R-:W1:Y:S02]  /*2df0*/  SYNCS.PHASECHK.TRANS64.TRYWAIT P0, [UR5], R3 ;  /* 0x00000003ff0075a7 */ /* 0x000e640008001105 */
[----:B-1----:R-:W-:Y:S05]  /*2e00*/  @!P0 BRA `(.L_x_34) ;  /* 0x0000006800a88947 */ /* 0x002fea0003800000 */
.L_x_134:
        /* <DEDUP_REMOVED lines=10> */
.L_x_136:
        /* <DEDUP_REMOVED lines=10> */
.L_x_138:
        /* <DEDUP_REMOVED lines=10> */
.L_x_140:
        /* <DEDUP_REMOVED lines=10> */
.L_x_142:
        /* <DEDUP_REMOVED lines=10> */
.L_x_144:
[----:B------:R-:W-:-:S04]  /*3130*/  UIADD3 UR4, UPT, UPT, UR4, 0x1, URZ ;  /* 0x0000000104047890 */ /* 0x000fc8000fffe0ff */
[----:B------:R-:W-:-:S04]  /*3140*/  UISETP.NE.AND UP0, UPT, UR4, 0x8, UPT ;  /* 0x000000080400788c */ /* 0x000fc8000bf05270 */
[----:B------:R-:W-:Y:S02]  /*3150*/  USEL UR5, URZ, 0x1, UP0 ;  /* 0x00000001ff057887 */ /* 0x000fe40008000000 */
[----:B------:R-:W-:Y:S02]  /*3160*/  USEL UR4, UR4, URZ, UP0 ;  /* 0x000000ff04047287 */ /* 0x000fe40008000000 */
[----:B------:R-:W-:Y:S02]  /*3170*/  ULOP3.LUT UR5, UR6, UR5, URZ, 0x3c, !UPT ;  /* 0x0000000506057292 */ /* 0x000fe4000f8e3cff */
[----:B------:R-:W-:-:S04]  /*3180*/  ULEA UR4, UR4, UR48, 0x3 ;  /* 0x0000003004047291 */ /* 0x000fc8000f8e18ff */
[----:B------:R-:W-:Y:S02]  /*3190*/  IMAD.U32 R2, RZ, RZ, UR5 ;  /* 0x00000005ff027e24 */ /* 0x000fe4000f8e00ff */
[----:B-1----:R-:W-:-:S03]  /*31a0*/  MOV R0, UR4 ;  /* 0x0000000400007c02 */ /* 0x002fc60008000f00 */
[----:B------:R-:W-:-:S07]  /*31b0*/  SHF.L.U32 R3, R2, 0x1f, RZ ;  /* 0x0000001f02037819 */ /* 0x000fce00000006ff */
.L_x_40:
[----:B-1----:R1:W2:Y:S02]  /*31c0*/  SYNCS.PHASECHK.TRANS64.TRYWAIT P0, [R0+URZ], R3 ;  /* 0x00000003000075a7 */ /* 0x0022a400080011ff */
[----:B--2---:R-:W-:Y:S05]  /*31d0*/  @!P0 NANOSLEEP.SYNCS 0x989680 ;  /* 0x009896800000895d */ /* 0x004fea0003900000 */
[----:B------:R-:W2:Y:S02]  /*31e0*/  @!P0 SYNCS.PHASECHK.TRANS64 P0, [R0+URZ], R3 ;  /* 0x00000003000085a7 */ /* 0x000ea400080010ff */
[----:B--2---:R-:W-:Y:S05]  /*31f0*/  @P0 EXIT ;  /* 0x000000000000094d */ /* 0x004fea0003800000 */
[----:B------:R-:W-:Y:S05]  /*3200*/  BRA `(.L_x_40) ;  /* 0xfffffffc00ec7947 */ /* 0x000fea000383ffff */
.L_x_16:
[----:B------:R-:W2:Y:S02]  /*3210*/  S2UR UR4, SR_CgaCtaId ;  /* 0x00000000000479c3 */ /* 0x000ea40000008800 */
[----:B--2---:R-:W-:-:S04]  /*3220*/  UISETP.NE.AND UP0, UPT, UR4, URZ, UPT ;  /* 0x000000ff0400728c */ /* 0x004fc8000bf05270 */
[----:B------:R-:W-:-:S09]  /*3230*/  UISETP.NE.OR UP0, UPT, UR18, 0x1, UP0 ;  /* 0x000000011200788c */ /* 0x000fd20008705670 */
[----:B------:R-:W-:Y:S05]  /*3240*/  BRA.U UP0, `(.L_x_41) ;  /* 0x0000000100b47547 */ /* 0x000fea000b800000 */
[----:B------:R-:W2:Y:S01]  /*3250*/  S2UR UR5, SR_CgaCtaId ;  /* 0x00000000000579c3 */ /* 0x000ea20000008800 */
[----:B------:R-:W-:Y:S01]  /*3260*/  UMOV UR4, 0x400 ;  /* 0x0000040000047882 */ /* 0x000fe20000000000 */
[----:B------:R-:W-:Y:S01]  /*3270*/  HFMA2 R3, -RZ, RZ, 0, 5.9604644775390625e-08 ;  /* 0x00000001ff037431 */ /* 0x000fe200000001ff */
[----:B------:R-:W-:Y:S01]  /*3280*/  ISETP.NE.AND P0, PT, R0, RZ, PT ;  /* 0x000000ff0000720c */ /* 0x000fe20003f05270 */
[----:B------:R-:W-:Y:S01]  /*3290*/  IMAD.MOV.U32 R8, RZ, RZ, RZ ;  /* 0x000000ffff087224 */ /* 0x000fe200078e00ff */
[----:B--2---:R-:W-:-:S04]  /*32a0*/  ULEA UR4, UR5, UR4, 0x18 ;  /* 0x0000000405047291 */ /* 0x004fc8000f8ec0ff */
[----:B------:R-:W-:Y:S02]  /*32b0*/  UIADD3 UR5, UPT, UPT, UR4, 0xd8, URZ ;  /* 0x000000d804057890 */ /* 0x000fe4000fffe0ff */
[----:B------:R-:W-:Y:S02]  /*32c0*/  UIADD3 UR8, UPT, UPT, UR4, 0xd0, URZ ;  /* 0x000000d004087890 */ /* 0x000fe4000fffe0ff */
[----:B------:R-:W-:-:S12]  /*32d0*/  UPRMT UR5, URZ, 0x654, UR5 ;  /* 0x00000654ff057896 */ /* 0x000fd80008000005 */
.L_x_44:
[----:B------:R-:W-:Y:S01]  /*32e0*/  SHF.L.U32 R7, R3, 0x1f, RZ ;  /* 0x0000001f03077819 */ /* 0x000fe200000006ff */
[----:B------:R-:W-:Y:S02]  /*32f0*/  IMAD.U32 R9, RZ, RZ, UR8 ;  /* 0x00000008ff097e24 */ /* 0x000fe4000f8e00ff */
[----:B------:R-:W-:Y:S01]  /*3300*/  @!P0 IMAD.MOV.U32 R5, RZ, RZ, 0x10 ;  /* 0x00000010ff058424 */ /* 0x000fe200078e00ff */
[----:B------:R-:W2:Y:S02]  /*3310*/  SYNCS.PHASECHK.TRANS64.TRYWAIT P1, [UR4+0xd8], R7 ;  /* 0x0000d807ff0075a7 */ /* 0x000ea40008021104 */
[----:B------:R-:W-:-:S04]  /*3320*/  PRMT R9, R0, 0x654, R9 ;  /* 0x0000065400097816 */ /* 0x000fc80000000009 */
[----:B------:R-:W-:Y:S01]  /*3330*/  SEL R2, R9, R2, !P0 ;  /* 0x0000000209027207 */ /* 0x000fe20004000000 */
[----:B--2---:R-:W-:Y:S06]  /*3340*/  @!P1 BRA `(.L_x_42) ;  /* 0x0000006400e89947 */ /* 0x004fec0003800000 */
.L_x_146:
[----:B------:R-:W-:Y:S01]  /*3350*/  UIADD3 UR6, UPT, UPT, UR4, 0x110, URZ ;  /* 0x0000011004067890 */ /* 0x000fe2000fffe0ff */
[----:B------:R3:W-:Y:S01]  /*3360*/  @!P0 SYNCS.ARRIVE.TRANS64.RED RZ, [R2+URZ], R5 ;  /* 0x0000000502ff89a7 */ /* 0x0007e200080004ff */
[----:B------:R-:W-:Y:S01]  /*3370*/  UIADD3 UR7, UPT, UPT, UR4, 0xd0, URZ ;  /* 0x000000d004077890 */ /* 0x000fe2000fffe0ff */
[----:B------:R-:W-:-:S08]  /*3380*/  LOP3.LUT R3, R3, 0x1, RZ, 0x3c, !PT ;  /* 0x0000000103037812 */ /* 0x000fd000078e3cff */
[----:B------:R-:W-:Y:S06]  /*3390*/  UGETNEXTWORKID.BROADCAST [UR6], [UR7] ;  /* 0x00000000060073ca */ /* 0x000fec0008000100 */
[----:B---3--:R-:W-:-:S04]  /*33a0*/  SHF.L.U32 R5, R8, 0x1f, RZ ;  /* 0x0000001f08057819 */ /* 0x008fc800000006ff */
[----:B------:R-:W3:Y:S02]  /*33b0*/  SYNCS.PHASECHK.TRANS64.TRYWAIT P1, [UR4+0xd0], R5 ;  /* 0x0000d005ff0075a7 */ /* 0x000ee40008021104 */
[----:B---3--:R-:W-:Y:S05]  /*33c0*/  @!P1 BRA `(.L_x_43) ;  /* 0x0000006400e09947 */ /* 0x008fea0003800000 */
.L_x_148:
[----:B--2---:R-:W2:Y:S01]  /*33d0*/  LDS.128 R4, [UR4+0x110] ;  /* 0x00011004ff047984 */ /* 0x004ea20008000c00 */
[----:B------:R-:W-:Y:S01]  /*33e0*/  LOP3.LUT R8, R8, 0x1, RZ, 0x3c, !PT ;  /* 0x0000000108087812 */ /* 0x000fe200078e3cff */
[----:B------:R-:W-:Y:S01]  /*33f0*/  @!PT LDS RZ, [RZ] ;  /* 0x00000000fffff984 */ /* 0x000fe20000000800 */
[----:B------:R-:W-:Y:S01]  /*3400*/  @!PT LDS RZ, [RZ] ;  /* 0x00000000fffff984 */ /* 0x000fe20000000800 */
[----:B------:R-:W-:Y:S01]  /*3410*/  @!PT LDS RZ, [RZ] ;  /* 0x00000000fffff984 */ /* 0x000fe20000000800 */
[----:B------:R-:W-:Y:S01]  /*3420*/  @!PT LDS RZ, [RZ] ;  /* 0x00000000fffff984 */ /* 0x000fe20000000800 */
[----:B------:R3:W-:Y:S06]  /*3430*/  MEMBAR.ALL.CTA ;  /* 0x0000000000007992 */ /* 0x0007ec0000008000 */
[----:B---3--:R-:W3:Y:S02]  /*3440*/  FENCE.VIEW.ASYNC.S ;  /* 0x00000000000073c6 */ /* 0x008ee40000000000 */
[----:B---3--:R-:W-:Y:S01]  /*3450*/  SYNCS.ARRIVE.TRANS64.RED.A1T0 RZ, [UR5], RZ ;  /* 0x000000ffffff79a7 */ /* 0x008fe20008100405 */
[----:B--2---:R-:W-:-:S13]  /*3460*/  LOP3.LUT P1, RZ, R6, 0x1, RZ, 0xc0, !PT ;  /* 0x0000000106ff7812 */ /* 0x004fda000782c0ff */
[----:B------:R-:W-:Y:S05]  /*3470*/  @P1 BRA `(.L_x_44) ;  /* 0xfffffffc00981947 */ /* 0x000fea000383ffff */
[----:B------:R-:W-:-:S04]  /*3480*/  SHF.L.U32 R0, R3, 0x1f, RZ ;  /* 0x0000001f03007819 */ /* 0x000fc800000006ff */
[----:B------:R-:W2:Y:S02]  /*3490*/  SYNCS.PHASECHK.TRANS64 P0, [UR4+0xd8], R0 ;  /* 0x0000d800ff0075a7 */ /* 0x000ea40008001004 */
[----:B-12---:R-:W-:Y:S05]  /*34a0*/  @P0 EXIT ;  /* 0x000000000000094d */ /* 0x006fea0003800000 */
[----:B------:R-:W-:-:S07]  /*34b0*/  MOV R0, UR4 ;  /* 0x0000000400007c02 */ /* 0x000fce0008000f00 */
.L_x_45:
[----:B-1----:R-:W-:-:S04]  /*34c0*/  SHF.L.U32 R5, R3, 0x1f, RZ ;  /* 0x0000001f03057819 */ /* 0x002fc800000006ff */
[----:B------:R1:W2:Y:S03]  /*34d0*/  SYNCS.PHASECHK.TRANS64.TRYWAIT P0, [R0+URZ+0xd8], R5 ;  /* 0x0000d805000075a7 */ /* 0x0002a600080011ff */
[----:B--2---:R-:W-:Y:S05]  /*34e0*/  @!P0 NANOSLEEP.SYNCS 0x989680 ;  /* 0x009896800000895d */ /* 0x004fea0003900000 */
[----:B------:R-:W2:Y:S02]  /*34f0*/  @!P0 SYNCS.PHASECHK.TRANS64 P0, [R0+URZ+0xd8], R5 ;  /* 0x0000d805000085a7 */ /* 0x000ea400080010ff */
[----:B--2---:R-:W-:Y:S05]  /*3500*/  @P0 EXIT ;  /* 0x000000000000094d */ /* 0x004fea0003800000 */
[----:B------:R-:W-:Y:S05]  /*3510*/  BRA `(.L_x_45) ;  /* 0xfffffffc00e87947 */ /* 0x000fea000383ffff */
.L_x_41:
[----:B------:R-:W-:-:S09]  /*3520*/  UISETP.NE.AND UP0, UPT, UR18, URZ, UPT ;  /* 0x000000ff1200728c */ /* 0x000fd2000bf05270 */
[----:B------:R-:W-:Y:S05]  /*3530*/  BRA.U UP0, `(.L_x_46) ;  /* 0x0000000d00847547 */ /* 0x000fea000b800000 */
[----:B------:R-:W2:Y:S01]  /*3540*/  S2UR UR7, SR_CgaCtaId ;  /* 0x00000000000779c3 */ /* 0x000ea20000008800 */
[----:B------:R-:W-:Y:S01]  /*3550*/  UMOV UR4, 0x40 ;  /* 0x0000004000047882 */ /* 0x000fe20000000000 */
[----:B------:R-:W-:Y:S01]  /*3560*/  NOP ;  /* 0x0000000000007918 */ /* 0x000fe20000000000 */
[----:B------:R-:W-:Y:S01]  /*3570*/  UMOV UR6, 0x400 ;  /* 0x0000040000067882 */ /* 0x000fe20000000000 */
[----:B--2---:R-:W-:Y:S02]  /*3580*/  ULEA UR5, UR7, UR4, 0x18 ;  /* 0x0000000407057291 */ /* 0x004fe4000f8ec0ff */
[----:B------:R-:W-:-:S07]  /*3590*/  ULEA UR6, UR7, UR6, 0x18 ;  /* 0x0000000607067291 */ /* 0x000fce000f8ec0ff */
[----:B------:R-:W2:Y:S02]  /*35a0*/  LDS.U8 R0, [UR5+0x1c] ;  /* 0x00001c05ff007984 */ /* 0x000ea40008000000 */
[----:B--2---:R-:W-:-:S13]  /*35b0*/  ISETP.NE.AND P0, PT, R0, RZ, PT ;  /* 0x000000ff0000720c */ /* 0x004fda0003f05270 */
[----:B------:R-:W-:Y:S05]  /*35c0*/  @P0 BRA `(.L_x_47) ;  /* 0x0000000000580947 */ /* 0x000fea0003800000 */
[----:B------:R-:W-:-:S13]  /*35d0*/  ELECT P0, URZ, PT ;  /* 0x0000000000ff782f */ /* 0x000fda0003800000 */
[----:B------:R-:W-:Y:S05]  /*35e0*/  @!P0 BRA `(.L_x_48) ;  /* 0x0000000000608947 */ /* 0x000fea0003800000 */
[----:B------:R-:W-:Y:S01]  /*35f0*/  UMOV UR4, 0x10 ;  /* 0x0000001000047882 */ /* 0x000fe20000000000 */
[----:B------:R-:W-:Y:S01]  /*3600*/  HFMA2 R0, -RZ, RZ, 0, 5.9604644775390625e-08 ;  /* 0x00000001ff007431 */ /* 0x000fe200000001ff */
[----:B------:R-:W-:-:S03]  /*3610*/  MOV R2, 0xffff ;  /* 0x0000ffff00027802 */ /* 0x000fc60000000f00 */
[----:B------:R-:W-:Y:S04]  /*3620*/  DEPBAR.LE SB2, 0x36 ;  /* 0x0000ad800000791a */ /* 0x000fe80000000000 */
[----:B------:R-:W2:Y:S02]  /*3630*/  UTCATOMSWS.FIND_AND_SET.ALIGN UP0, UR4, UR4 ;  /* 0x00000004000475e3 */ /* 0x000ea40008000800 */
[----:B--2---:R-:W-:Y:S01]  /*3640*/  MOV R3, UR4 ;  /* 0x0000000400037c02 */ /* 0x004fe20008000f00 */
[----:B------:R-:W-:Y:S06]  /*3650*/  BRA.U UP0, `(.L_x_49) ;  /* 0x0000000100187547 */ /* 0x000fec000b800000 */
.L_x_50:
[----:B------:R-:W-:Y:S05]  /*3660*/  NANOSLEEP 0x64 ;  /* 0x000000640000795d */ /* 0x000fea0003800000 */
[----:B------:R-:W-:-:S05]  /*3670*/  UMOV UR4, 0x10 ;  /* 0x0000001000047882 */ /* 0x000fca0000000000 */
[----:B------:R-:W-:Y:S04]  /*3680*/  DEPBAR.LE SB2, 0x36 ;  /* 0x0000ad800000791a */ /* 0x000fe80000000000 */
[----:B------:R-:W2:Y:S02]  /*3690*/  UTCATOMSWS.FIND_AND_SET.ALIGN UP0, UR4, UR4 ;  /* 0x00000004000475e3 */ /* 0x000ea40008000800 */
[----:B--2---:R-:W-:Y:S01]  /*36a0*/  MOV R3, UR4 ;  /* 0x0000000400037c02 */ /* 0x004fe20008000f00 */
[----:B------:R-:W-:Y:S05]  /*36b0*/  BRA.U !UP0, `(.L_x_50) ;  /* 0xfffffffd08e87547 */ /* 0x000fea000b83ffff */
.L_x_49:
[-C--:B------:R-:W-:Y:S02]  /*36c0*/  SHF.L.U32 R2, R2, R3.reuse, RZ ;  /* 0x0000000302027219 */ /* 0x080fe400000006ff */
[----:B------:R-:W-:Y:S01]  /*36d0*/  SHF.L.U32 R0, R0, R3, RZ ;  /* 0x0000000300007219 */ /* 0x000fe200000006ff */
[----:B------:R-:W-:Y:S02]  /*36e0*/  IMAD.SHL.U32 R3, R3, 0x20, RZ ;  /* 0x0000002003037824 */ /* 0x000fe400078e00ff */
[----:B------:R2:W-:Y:S04]  /*36f0*/  ATOMS.OR RZ, [UR5+0x14], R2 ;  /* 0x00001402ffff798c */ /* 0x0005e8000b000005 */
[----:B------:R2:W-:Y:S04]  /*3700*/  ATOMS.OR RZ, [UR5+0x18], R0 ;  /* 0x00001800ffff798c */ /* 0x0005e8000b000005 */
[----:B------:R2:W-:Y:S01]  /*3710*/  STS [UR6+0x120], R3 ;  /* 0x00012003ff007988 */ /* 0x0005e20008000806 */
[----:B------:R-:W-:Y:S05]  /*3720*/  BRA `(.L_x_48) ;  /* 0x0000000000107947 */ /* 0x000fea0003800000 */
.L_x_47:
[----:B------:R-:W-:Y:S02]  /*3730*/  MOV R0, 0xffffffff ;  /* 0xffffffff00007802 */ /* 0x000fe40000000f00 */
[----:B------:R-:W-:-:S03]  /*3740*/  MOV R2, 0x3770 ;  /* 0x0000377000027802 */ /* 0x000fc60000000f00 */
[----:B------:R2:W-:Y:S04]  /*3750*/  STS [UR6+0x120], R0 ;  /* 0x00012000ff007988 */ /* 0x0005e80008000806 */
[----:B-12--5:R-:W-:Y:S05]  /*3760*/  CALL.REL.NOINC `($__internal_1_$__cuda_sm10x_tcgen05_guardrail_trap_phase_invalid_during_alloc) ;  /* 0x0000006800ec7944 */ /* 0x026fea0003c00000 */
.L_x_48:
[----:B------:R-:W-:Y:S05]  /*3770*/  WARPSYNC.ALL ;  /* 0x0000000000007948 */ /* 0x000fea0003800000 */
[----:B------:R-:W3:Y:S01]  /*3780*/  S2UR UR4, SR_CgaCtaId ;  /* 0x00000000000479c3 */ /* 0x000ee20000008800 */
[----:B------:R-:W-:Y:S01]  /*3790*/  UMOV UR21, 0x400 ;  /* 0x0000040000157882 */ /* 0x000fe20000000000 */
[----:B------:R-:W-:-:S06]  /*37a0*/  NOP ;  /* 0x0000000000007918 */ /* 0x000fcc0000000000 */
[----:B------:R-:W-:Y:S06]  /*37b0*/  BAR.ARV 0x6, 0xa0 ;  /* 0x0182800000007b1d */ /* 0x000fec0000002000 */
[----:B------:R-:W4:Y:S01]  /*37c0*/  LDCU UR5, c[0x0][0x390] ;  /* 0x00007200ff0577ac */ /* 0x000f220008000800 */
[----:B------:R-:W-:Y:S01]  /*37d0*/  IMAD.MOV.U32 R8, RZ, RZ, 0x1 ;  /* 0x00000001ff087424 */ /* 0x000fe200078e00ff */
[----:B------:R-:W1:Y:S01]  /*37e0*/  LDCU UR7, c[0x0][0x390] ;  /* 0x00007200ff0777ac */ /* 0x000e620008000800 */
[----:B------:R-:W-:Y:S01]  /*37f0*/  UMOV UR24, URZ ;  /* 0x000000ff00187c82 */ /* 0x000fe20008000000 */
[----:B------:R-:W-:Y:S01]  /*3800*/  UMOV UR18, URZ ;  /* 0x000000ff00127c82 */ /* 0x000fe20008000000 */
[----:B---3--:R-:W-:Y:S01]  /*3810*/  ULEA UR21, UR4, UR21, 0x18 ;  /* 0x0000001504157291 */ /* 0x008fe2000f8ec0ff */
[----:B------:R-:W-:Y:S01]  /*3820*/  UMOV UR32, 0x0 ;  /* 0x0000000000207882 */ /* 0x000fe20000000000 */
[----:B------:R-:W-:-:S02]  /*3830*/  UMOV UR33, 0x4218910 ;  /* 0x0421891000217882 */ /* 0x000fc40000000000 */
[----:B------:R-:W-:Y:S02]  /*3840*/  UIADD3 UR4, UPT, UPT, UR21, 0x8800, URZ ;  /* 0x0000880015047890 */ /* 0x000fe4000fffe0ff */
[----:B------:R-:W-:Y:S02]  /*3850*/  UIADD3 UR6, UPT, UPT, UR21, 0x18800, URZ ;  /* 0x0001880015067890 */ /* 0x000fe4000fffe0ff */
[----:B----4-:R-:W-:Y:S01]  /*3860*/  UIADD3 UR5, UPT, UPT, UR5, 0x1f, URZ ;  /* 0x0000001f05057890 */ /* 0x010fe2000fffe0ff */
[----:B------:R-:W2:Y:S01]  /*3870*/  LDS R9, [UR21+0x120] ;  /* 0x00012015ff097984 */ /* 0x000ea20008000800 */
[----:B------:R-:W-:Y:S02]  /*3880*/  USHF.R.U32.HI UR22, URZ, 0x4, UR4 ;  /* 0x00000004ff167899 */ /* 0x000fe40008011604 */
[----:B------:R-:W-:Y:S02]  /*3890*/  USHF.R.S32.HI UR34, URZ, 0x1f, UR5 ;  /* 0x0000001fff227899 */ /* 0x000fe40008011405 */
[----:B------:R-:W-:-:S02]  /*38a0*/  USHF.R.U32.HI UR4, URZ, 0x4, UR6 ;  /* 0x00000004ff047899 */ /* 0x000fc40008011606 */
[----:B------:R-:W-:Y:S02]  /*38b0*/  ULEA.HI UR34, UR34, UR5, URZ, 0x5 ;  /* 0x0000000522227291 */ /* 0x000fe4000f8f28ff */
[----:B------:R-:W-:Y:S02]  /*38c0*/  UIADD3 UR35, UPT, UPT, UR21, 0xd8, URZ ;  /* 0x000000d815237890 */ /* 0x000fe4000fffe0ff */
[----:B------:R-:W-:Y:S02]  /*38d0*/  USHF.R.S32.HI UR34, URZ, 0x5, UR34 ;  /* 0x00000005ff227899 */ /* 0x000fe40008011422 */
[----:B------:R-:W-:Y:S02]  /*38e0*/  ULOP3.LUT UR22, UR22, 0x3fff, URZ, 0xc0, !UPT ;  /* 0x00003fff16167892 */ /* 0x000fe4000f8ec0ff */
[----:B------:R-:W-:Y:S02]  /*38f0*/  UISETP.LT.AND UP0, UPT, UR34, 0x1, UPT ;  /* 0x000000012200788c */ /* 0x000fe4000bf01270 */
[----:B------:R-:W-:-:S02]  /*3900*/  ULOP3.LUT UR4, UR4, 0x3fff, URZ, 0xc0, !UPT ;  /* 0x00003fff04047892 */ /* 0x000fc4000f8ec0ff */
[----:B------:R-:W-:Y:S02]  /*3910*/  USEL UR36, UR34, 0x1, !UP0 ;  /* 0x0000000122247887 */ /* 0x000fe4000c000000 */
[----:B------:R-:W-:Y:S02]  /*3920*/  UPRMT UR35, URZ, 0x654, UR35 ;  /* 0x00000654ff237896 */ /* 0x000fe40008000023 */
[----:B------:R-:W-:Y:S02]  /*3930*/  ULOP3.LUT UR22, UR22, 0x1000000, URZ, 0xfc, !UPT ;  /* 0x0100000016167892 */ /* 0x000fe4000f8efcff */
[----:B------:R-:W-:Y:S02]  /*3940*/  ULOP3.LUT UR23, UR4, 0x1000000, URZ, 0xfc, !UPT ;  /* 0x0100000004177892 */ /* 0x000fe4000f8efcff */
[----:B------:R-:W-:Y:S02]  /*3950*/  UIADD3 UR36, UPT, UPT, -UR36, URZ, URZ ;  /* 0x000000ff24247290 */ /* 0x000fe4000fffe1ff */
[----:B-1----:R-:W-:Y:S01]  /*3960*/  UISETP.GE.AND UP4, UPT, UR7, 0x1, UPT ;  /* 0x000000010700788c */ /* 0x002fe2000bf86270 */
[----:B------:R-:W-:Y:S01]  /*3970*/  UMOV UR30, 0x0 ;  /* 0x00000000001e7882 */ /* 0x000fe20000000000 */
[----:B------:R-:W-:Y:S01]  /*3980*/  UMOV UR31, 0x4218910 ;  /* 0x04218910001f7882 */ /* 0x000fe20000000000 */
[----:B------:R-:W-:Y:S01]  /*3990*/  UMOV UR28, 0x0 ;  /* 0x00000000001c7882 */ /* 0x000fe20000000000 */
[----:B------:R-:W-:Y:S01]  /*39a0*/  UMOV UR29, 0x4218910 ;  /* 0x04218910001d7882 */ /* 0x000fe20000000000 */
[----:B------:R-:W-:Y:S01]  /*39b0*/  UMOV UR26, 0x0 ;  /* 0x00000000001a7882 */ /* 0x000fe20000000000 */
[----:B------:R-:W-:Y:S01]  /*39c0*/  UMOV UR27, 0x4218910 ;  /* 0x04218910001b7882 */ /* 0x000fe20000000000 */
[C---:B--2---:R-:W-:Y:S01]  /*39d0*/  VIADD R3, R9.reuse, 0x80 ;  /* 0x0000008009037836 */ /* 0x044fe20000000000 */
[----:B------:R-:W-:-:S04]  /*39e0*/  LOP3.LUT R2, R9, 0xffff, RZ, 0xc0, !PT ;  /* 0x0000ffff09027812 */ /* 0x000fc800078ec0ff */
[----:B------:R-:W-:-:S05]  /*39f0*/  LOP3.LUT R3, R3, 0xffff, RZ, 0xc0, !PT ;  /* 0x0000ffff03037812 */ /* 0x000fca00078ec0ff */
[----:B------:R1:W-:Y:S02]  /*3a00*/  STL.64 [R1], R2 ;  /* 0x0000000201007387 */ /* 0x0003e40000100a00 */
[----:B-1----:R-:W-:-:S07]  /*3a10*/  CS2R R2, SRZ ;  /* 0x0000000000027805 */ /* 0x002fce000001ff00 */
.L_x_57:
[----:B-1----:R-:W-:-:S04]  /*3a20*/  SHF.L.U32 R5, R3, 0x1f, RZ ;  /* 0x0000001f03057819 */ /* 0x002fc800000006ff */
[----:B------:R-:W1:Y:S02]  /*3a30*/  SYNCS.PHASECHK.TRANS64.TRYWAIT P0, [UR21+0xd0], R5 ;  /* 0x0000d005ff0075a7 */ /* 0x000e640008001115 */
[----:B-12-4-:R-:W-:Y:S05]  /*3a40*/  @!P0 BRA `(.L_x_51) ;  /* 0x0000006000588947 */ /* 0x016fea0003800000 */
.L_x_150:
[----:B-1----:R-:W1:Y:S01]  /*3a50*/  LDS.128 R4, [UR21+0x110] ;  /* 0x00011015ff047984 */ /* 0x002e620008000c00 */
[----:B------:R-:W-:Y:S01]  /*3a60*/  ULEA UR25, UR24, UR21, 0x3 ;  /* 0x0000001518197291 */ /* 0x000fe2000f8e18ff */
[----:B------:R-:W-:Y:S01]  /*3a70*/  SHF.L.U32 R0, R8, 0x1f, RZ ;  /* 0x0000001f08007819 */ /* 0x000fe200000006ff */
[----:B------:R-:W-:Y:S01]  /*3a80*/  @!PT LDS RZ, [RZ] ;  /* 0x00000000fffff984 */ /* 0x000fe20000000800 */
[----:B------:R-:W-:Y:S01]  /*3a90*/  @!PT LDS RZ, [RZ] ;  /* 0x00000000fffff984 */ /* 0x000fe20000000800 */
[----:B------:R-:W-:Y:S01]  /*3aa0*/  @!PT LDS RZ, [RZ] ;  /* 0x00000000fffff984 */ /* 0x000fe20000000800 */
[----:B------:R-:W-:Y:S01]  /*3ab0*/  @!PT LDS RZ, [RZ] ;  /* 0x00000000fffff984 */ /* 0x000fe20000000800 */
[----:B------:R2:W-:Y:S06]  /*3ac0*/  MEMBAR.ALL.CTA ;  /* 0x0000000000007992 */ /* 0x0005ec0000008000 */
[----:B--2---:R-:W2:Y:S02]  /*3ad0*/  FENCE.VIEW.ASYNC.S ;  /* 0x00000000000073c6 */ /* 0x004ea40000000000 */
[----:B--2---:R-:W-:Y:S01]  /*3ae0*/  SYNCS.ARRIVE.TRANS64.RED.A1T0 RZ, [UR35], RZ ;  /* 0x000000ffffff79a7 */ /* 0x004fe20008100423 */
[----:B------:R-:W2:Y:S01]  /*3af0*/  SYNCS.PHASECHK.TRANS64.TRYWAIT P0, [UR25+0xf0], R0 ;  /* 0x0000f000ff0075a7 */ /* 0x000ea20008001119 */
[----:B-1----:R-:W-:Y:S01]  /*3b00*/  LOP3.LUT P3, RZ, R6, 0x1, RZ, 0xc0, !PT ;  /* 0x0000000106ff7812 */ /* 0x002fe2000786c0ff */
[----:B--2---:R-:W-:-:S12]  /*3b10*/  @!P0 BRA `(.L_x_52) ;  /* 0x00000060003c8947 */ /* 0x004fd80003800000 */
.L_x_152:
[----:B------:R-:W-:Y:S05]  /*3b20*/  BRA.U !UP4, `(.L_x_53) ;  /* 0x000000010cf87547 */ /* 0x000fea000b800000 */
[----:B-1----:R-:W-:Y:S01]  /*3b30*/  IMAD.U32 R0, RZ, RZ, UR24 ;  /* 0x00000018ff007e24 */ /* 0x002fe2000f8e00ff */
[----:B------:R-:W-:-:S04]  /*3b40*/  ULEA UR4, UR18, UR21, 0x3 ;  /* 0x0000001512047291 */ /* 0x000fc8000f8e18ff */
[----:B------:R-:W-:Y:S02]  /*3b50*/  LEA R4, R0, R1, 0x2 ;  /* 0x0000000100047211 */ /* 0x000fe400078e10ff */
[----:B------:R-:W-:-:S04]  /*3b60*/  SHF.L.U32 R0, R2, 0x1f, RZ ;  /* 0x0000001f02007819 */ /* 0x000fc800000006ff */
[----:B------:R-:W5:Y:S01]  /*3b70*/  LDL R4, [R4] ;  /* 0x0000000004047983 */ /* 0x000f620000100800 */
[----:B------:R1:W2:Y:S01]  /*3b80*/  SYNCS.PHASECHK.TRANS64.TRYWAIT P2, [UR4], R0 ;  /* 0x00000000ff0075a7 */ /* 0x0002a20008041104 */
[----:B------:R-:W-:Y:S01]  /*3b90*/  UPLOP3.LUT UP2, UPT, UPT, UPT, UPT, 0x40, 0x4 ;  /* 0x000000000004789c */ /* 0x000fe20003f4e870 */
[----:B------:R-:W-:Y:S01]  /*3ba0*/  UMOV UR20, UR36 ;  /* 0x0000002400147c82 */ /* 0x000fe20008000000 */
[----:B------:R-:W-:Y:S01]  /*3bb0*/  UMOV UR19, UR34 ;  /* 0x0000002200137c82 */ /* 0x000fe20008000000 */
[----:B------:R-:W-:-:S08]  /*3bc0*/  UMOV UR5, UR18 ;  /* 0x0000001200057c82 */ /* 0x000fd00008000000 */
.L_x_56:
[----:B------:R-:W-:Y:S02]  /*3bd0*/  UIADD3 UR20, UPT, UPT, UR20, 0x1, URZ ;  /* 0x0000000114147890 */ /* 0x000fe4000fffe0ff */
[----:B------:R-:W-:Y:S02]  /*3be0*/  ULEA UR17, UR5, UR21, 0x3 ;  /* 0x0000001505117291 */ /* 0x000fe4000f8e18ff */
[----:B------:R-:W-:Y:S01]  /*3bf0*/  UISETP.NE.AND UP3, UPT, UR20, URZ, UPT ;  /* 0x000000ff1400728c */ /* 0x000fe2000bf65270 */
[----:B--234-:R-:W-:Y:S10]  /*3c00*/  @P2 BRA `(.L_x_54) ;  /* 0x00000000000c2947 */ /* 0x01cff40003800000 */
[----:B------:R-:W-:Y:S04]  /*3c10*/  SHF.L.U32 R5, R2, 0x1f, RZ ;  /* 0x0000001f02057819 */ /* 0x000fe800000006ff */
[----:B------:R-:W2:Y:S02]  /*3c20*/  SYNCS.PHASECHK.TRANS64.TRYWAIT P0, [UR17], R5 ;  /* 0x00000005ff0075a7 */ /* 0x000ea40008001111 */
[----:B--2---:R-:W-:Y:S05]  /*3c30*/  @!P0 BRA `(.L_x_55) ;  /* 0x00000060000c8947 */ /* 0x004fea0003800000 */
.L_x_54:
[----:B------:R-:W-:Y:S01]  /*3c40*/  UISETP.NE.AND UP0, UPT, UR19, 0x1, UPT ;  /* 0x000000011300788c */ /* 0x000fe2000bf05270 */
[----:B------:R-:W-:Y:S01]  /*3c50*/  PLOP3.LUT P2, PT, PT, PT, PT, 0x80, 0x8 ;  /* 0x000000000008781c */ /* 0x000fe20003f4f070 */
[----:B------:R-:W-:Y:S01]  /*3c60*/  UIADD3 UR4, UPT, UPT, UR5, 0x1, URZ ;  /* 0x0000000105047890 */ /* 0x000fe2000fffe0ff */
[----:B------:R-:W-:Y:S11]  /*3c70*/  ELECT P1, URZ, PT ;  /* 0x0000000000ff782f */ /* 0x000ff60003820000 */
[----:B------:R-:W-:Y:S02]  /*3c80*/  @!UPT UIADD3 URZ, UPT, UPT, URZ, URZ, URZ ;  /* 0x000000fffffff290 */ /* 0x000fe4000fffe0ff */
[----:B-----5:R-:W-:Y:S01]  /*3c90*/  @P1 R2UR.BROADCAST UR8, R4 ;  /* 0x00000000040812ca */ /* 0x020fe200008e0000 */
[----:B------:R-:W-:Y:S01]  /*3ca0*/  UISETP.NE.AND UP1, UPT, UR4, 0x8, UPT ;  /* 0x000000080400788c */ /* 0x000fe2000bf25270 */
[----:B------:R-:W-:Y:S01]  /*3cb0*/  PLOP3.LUT P0, PT, PT, PT, UP0, 0x80, 0x8 ;  /* 0x000000000008781c */ /* 0x000fe20003f0f008 */
[----:B------:R-:W-:Y:S02]  /*3cc0*/  ULEA UR10, UR5, UR23, 0xa ;  /* 0x00000017050a7291 */ /* 0x000fe4000f8e50ff */
[----:B------:R-:W-:Y:S02]  /*3cd0*/  USEL UR6, URZ, 0x1, UP1 ;  /* 0x00000001ff067887 */ /* 0x000fe40008800000 */
[----:B------:R-:W-:Y:S02]  /*3ce0*/  USEL UR18, UR4, URZ, UP1 ;  /* 0x000000ff04127287 */ /* 0x000fe40008800000 */
[----:B------:R-:W-:Y:S02]  /*3cf0*/  ULEA UR14, UR5, UR22, 0x9 ;  /* 0x00000016050e7291 */ /* 0x000fe4000f8e48ff */
[----:B------:R-:W-:Y:S01]  /*3d00*/  @UP0 ULEA UR4, UR18, UR21, 0x3 ;  /* 0x0000001512040291 */ /* 0x000fe2000f8e18ff */
[----:B------:R-:W-:Y:S01]  /*3d10*/  LOP3.LUT R2, R2, UR6, RZ, 0x3c, !PT ;  /* 0x0000000602027c12 */ /* 0x000fe2000f8e3cff */
[----:B------:R-:W-:Y:S02]  /*3d20*/  UIADD3 UR6, UPT, UPT, UR10, 0x40, URZ ;  /* 0x000000400a067890 */ /* 0x000fe4000fffe0ff */
[----:B------:R-:W-:Y:S01]  /*3d30*/  UIADD3 UR12, UPT, UPT, UR10, 0x80, URZ ;  /* 0x000000800a0c7890 */ /* 0x000fe2000fffe0ff */
[----:B-1----:R-:W-:Y:S01]  /*3d40*/  @P0 SHF.L.U32 R0, R2, 0x1f, RZ ;  /* 0x0000001f02000819 */ /* 0x002fe200000006ff */
[----:B------:R-:W-:Y:S01]  /*3d50*/  UIADD3 UR19, UPT, UPT, UR19, -0x1, URZ ;  /* 0xffffffff13137890 */ /* 0x000fe2000fffe0ff */
[----:B------:R-:W-:Y:S02]  /*3d60*/  UMOV UR11, 0x20004020 ;  /* 0x20004020000b7882 */ /* 0x000fe40000000000 */
[----:B------:R3:W4:Y:S01]  /*3d70*/  @P0 SYNCS.PHASECHK.TRANS64.TRYWAIT P2, [UR4], R0 ;  /* 0x00000000ff0005a7 */ /* 0x0007220008041104 */
[----:B------:R-:W-:Y:S11]  /*3d80*/  ELECT P0, URZ, PT ;  /* 0x0000000000ff782f */ /* 0x000ff60003800000 */
[----:B------:R-:W-:Y:S02]  /*3d90*/  @!UPT UIADD3 URZ, UPT, UPT, URZ, URZ, URZ ;  /* 0x000000fffffff290 */ /* 0x000fe4000fffe0ff */
[C---:B------:R-:W-:Y:S01]  /*3da0*/  @P0 R2UR.BROADCAST UR16, R4.reuse ;  /* 0x00000000041002ca */ /* 0x040fe200008e0000 */
[----:B------:R-:W-:Y:S01]  /*3db0*/  UIADD3 UR4, UPT, UPT, UR14, 0x40, URZ ;  /* 0x000000400e047890 */ /* 0x000fe2000fffe0ff */
[----:B------:R-:W-:Y:S01]  /*3dc0*/  ELECT P0, URZ, PT ;  /* 0x0000000000ff782f */ /* 0x000fe20003800000 */
[----:B------:R-:W-:Y:S01]  /*3dd0*/  UMOV UR15, 0x20004020 ;  /* 0x20004020000f7882 */ /* 0x000fe20000000000 */
[----:B------:R-:W-:Y:S01]  /*3de0*/  UMOV UR7, 0x20004020 ;  /* 0x2000402000077882 */ /* 0x000fe20000000000 */
[----:B------:R1:W-:Y:S01]  /*3df0*/  UTCHMMA gdesc[UR14], gdesc[UR10], tmem[UR8], tmem[UR32], idesc[UR33], UP2 ;  /* 0x00ff200a0e0075ea */ /* 0x0003e20009000008 */
[----:B------:R-:W-:Y:S01]  /*3e00*/  UPLOP3.LUT UP2, UPT, UPT, UPT, UPT, 0x80, 0x8 ;  /* 0x000000000008789c */ /* 0x000fe20003f4f070 */
[----:B------:R-:W-:Y:S01]  /*3e10*/  UMOV UR5, 0x20004020 ;  /* 0x2000402000057882 */ /* 0x000fe20000000000 */
[----:B------:R-:W-:Y:S01]  /*3e20*/  UMOV UR13, 0x20004020 ;  /* 0x20004020000d7882 */ /* 0x000fe20000000000 */
[----:B------:R-:W-:Y:S04]  /*3e30*/  UMOV UR9, 0x20004020 ;  /* 0x2000402000097882 */ /* 0x000fe80000000000 */
[----:B------:R2:W-:Y:S01]  /*3e40*/  UTCHMMA gdesc[UR4], gdesc[UR6], tmem[UR16], tmem[UR30], idesc[UR31], UPT ;  /* 0x00ff1e06040075ea */ /* 0x0005e2000b800010 */
[----:B-1----:R-:W-:Y:S01]  /*3e50*/  UIADD3 UR8, UPT, UPT, UR14, 0x80, URZ ;  /* 0x000000800e087890 */ /* 0x002fe2000fffe0ff */
[C---:B------:R-:W-:Y:S02]  /*3e60*/  @P0 R2UR.BROADCAST UR15, R4.reuse ;  /* 0x00000000040f02ca */ /* 0x040fe400008e0000 */
[----:B------:R-:W-:Y:S01]  /*3e70*/  ELECT P0, URZ, PT ;  /* 0x0000000000ff782f */ /* 0x000fe20003800000 */
[----:B------:R-:W-:Y:S02]  /*3e80*/  UIADD3 UR10, UPT, UPT, UR10, 0xc0, URZ ;  /* 0x000000c00a0a7890 */ /* 0x000fe4000fffe0ff */
[----:B--2---:R-:W-:Y:S10]  /*3e90*/  UIADD3 UR6, UPT, UPT, UR14, 0xc0, URZ ;  /* 0x000000c00e067890 */ /* 0x004ff4000fffe0ff */
[----:B------:R-:W-:Y:S01]  /*3ea0*/  @P0 R2UR.BROADCAST UR14, R4 ;  /* 0x00000000040e02ca */ /* 0x000fe200008e0000 */
[----:B------:R-:W-:Y:S01]  /*3eb0*/  UIADD3 UR4, UPT, UPT, UR17, 0x40, URZ ;  /* 0x0000004011047890 */ /* 0x000fe2000fffe0ff */
[----:B------:R-:W-:Y:S01]  /*3ec0*/  UMOV UR5, UR18 ;  /* 0x0000001200057c82 */ /* 0x000fe20008000000 */
[----:B------:R3:W-:Y:S10]  /*3ed0*/  UTCHMMA gdesc[UR8], gdesc[UR12], tmem[UR15], tmem[UR28], idesc[UR29], UPT ;  /* 0x00ff1c0c080075ea */ /* 0x0007f4000b80000f */
[----:B------:R3:W-:Y:S01]  /*3ee0*/  UTCHMMA gdesc[UR6], gdesc[UR10], tmem[UR14], tmem[UR26], idesc[UR27], UPT ;  /* 0x00ff1a0a060075ea */ /* 0x0007e2000b80000e */
[----:B------:R3:W-:Y:S01]  /*3ef0*/  UTCBAR [UR4], URZ ;  /* 0x000000ff040073e9 */ /* 0x0007e200080000ff */
[----:B------:R-:W-:Y:S05]  /*3f00*/  BRA.U UP3, `(.L_x_56) ;  /* 0xfffffffd03307547 */ /* 0x000fea000b83ffff */
.L_x_53:
[----:B---3--:R-:W-:Y:S01]  /*3f10*/  UIADD3 UR4, UPT, UPT, UR24, 0x1, URZ ;  /* 0x0000000118047890 */ /* 0x008fe2000fffe0ff */
[----:B------:R-:W-:Y:S01]  /*3f20*/  LOP3.LUT R3, R3, 0x1, RZ, 0x3c, !PT ;  /* 0x0000000103037812 */ /* 0x000fe200078e3cff */
[----:B------:R-:W-:Y:S02]  /*3f30*/  UIADD3 UR5, UPT, UPT, UR25, 0xe0, URZ ;  /* 0x000000e019057890 */ /* 0x000fe4000fffe0ff */
[----:B------:R-:W-:-:S04]  /*3f40*/  UISETP.NE.AND UP0, UPT, UR4, 0x2, UPT ;  /* 0x000000020400788c */ /* 0x000fc8000bf05270 */
[----:B------:R-:W-:Y:S02]  /*3f50*/  USEL UR6, URZ, 0x1, UP0 ;  /* 0x00000001ff067887 */ /* 0x000fe40008000000 */
[----:B------:R-:W-:Y:S01]  /*3f60*/  USEL UR24, UR4, URZ, UP0 ;  /* 0x000000ff04187287 */ /* 0x000fe20008000000 */
[----:B------:R2:W-:Y:S03]  /*3f70*/  UTCBAR [UR5], URZ ;  /* 0x000000ff050073e9 */ /* 0x0005e600080000ff */
[----:B------:R-:W-:Y:S01]  /*3f80*/  LOP3.LUT R8, R8, UR6, RZ, 0x3c, !PT ;  /* 0x0000000608087c12 */ /* 0x000fe2000f8e3cff */
[----:B------:R-:W-:Y:S07]  /*3f90*/  @P3 BRA `(.L_x_57) ;  /* 0xfffffff800a03947 */ /* 0x000fee000383ffff */
[----:B------:R-:W3:Y:S01]  /*3fa0*/  S2UR UR6, SR_CgaCtaId ;  /* 0x00000000000679c3 */ /* 0x000ee20000008800 */
[----:B------:R-:W-:Y:S01]  /*3fb0*/  ELECT P0, URZ, PT ;  /* 0x0000000000ff782f */ /* 0x000fe20003800000 */
[----:B-1----:R-:W-:Y:S01]  /*3fc0*/  IMAD.MOV.U32 R0, RZ, RZ, 0x1 ;  /* 0x00000001ff007424 */ /* 0x002fe200078e00ff */
[----:B------:R-:W-:Y:S01]  /*3fd0*/  UIADD3 UR21, UPT, UPT, UR21, 0xf0, URZ ;  /* 0x000000f015157890 */ /* 0x000fe2000fffe0ff */
[----:B------:R-:W-:Y:S01]  /*3fe0*/  SHF.L.U32 R3, R8, 0x1f, RZ ;  /* 0x0000001f08037819 */ /* 0x000fe200000006ff */
[----:B------:R-:W-:-:S03]  /*3ff0*/  UMOV UR4, 0x40 ;  /* 0x0000004000047882 */ /* 0x000fc60000000000 */
[----:B------:R-:W-:Y:S01]  /*4000*/  UVIRTCOUNT.DEALLOC.SMPOOL 0x80 ;  /* 0x000000800000784c */ /* 0x000fe20000000000 */
[----:B---3--:R-:W-:Y:S02]  /*4010*/  ULEA UR6, UR6, UR4, 0x18 ;  /* 0x0000000406067291 */ /* 0x008fe4000f8ec0ff */
[----:B------:R-:W-:-:S07]  /*4020*/  ULEA UR4, UR24, UR21, 0x3 ;  /* 0x0000001518047291 */ /* 0x000fce000f8e18ff */
[----:B------:R1:W-:Y:S02]  /*4030*/  @P0 STS.U8 [UR6+0x1c], R0 ;  /* 0x00001c00ff000988 */ /* 0x0003e40008000006 */
[----:B------:R-:W3:Y:S02]  /*4040*/  SYNCS.PHASECHK.TRANS64.TRYWAIT P0, [UR4], R3 ;  /* 0x00000003ff0075a7 */ /* 0x000ee40008001104 */
[----:B-1-3--:R-:W-:Y:S05]  /*4050*/  @!P0 BRA `(.L_x_58) ;  /* 0x0000005c001c8947 */ /* 0x00afea0003800000 */
.L_x_155:
[----:B------:R-:W-:-:S04]  /*4060*/  UIADD3 UR4, UPT, UPT, UR24, 0x1, URZ ;  /* 0x0000000118047890 */ /* 0x000fc8000fffe0ff */
[----:B------:R-:W-:-:S04]  /*4070*/  UISETP.NE.AND UP0, UPT, UR4, 0x2, UPT ;  /* 0x000000020400788c */ /* 0x000fc8000bf05270 */
[----:B--2---:R-:W-:Y:S02]  /*4080*/  USEL UR5, URZ, 0x1, UP0 ;  /* 0x00000001ff057887 */ /* 0x004fe40008000000 */
[----:B------:R-:W-:-:S04]  /*4090*/  USEL UR4, UR4, URZ, UP0 ;  /* 0x000000ff04047287 */ /* 0x000fc80008000000 */
[----:B------:R-:W-:Y:S01]  /*40a0*/  ULEA UR4, UR4, UR21, 0x3 ;  /* 0x0000001504047291 */ /* 0x000fe2000f8e18ff */
[----:B-1----:R-:W-:-:S04]  /*40b0*/  LOP3.LUT R3, R8, UR5, RZ, 0x3c, !PT ;  /* 0x0000000508037c12 */ /* 0x002fc8000f8e3cff */
[----:B------:R-:W-:-:S04]  /*40c0*/  SHF.L.U32 R3, R3, 0x1f, RZ ;  /* 0x0000001f03037819 */ /* 0x000fc800000006ff */
[----:B------:R-:W1:Y:S02]  /*40d0*/  SYNCS.PHASECHK.TRANS64.TRYWAIT P0, [UR4], R3 ;  /* 0x00000003ff0075a7 */ /* 0x000e640008001104 */
[----:B-1----:R-:W-:Y:S05]  /*40e0*/  @!P0 BRA `(.L_x_59) ;  /* 0x0000005c00108947 */ /* 0x002fea0003800000 */
.L_x_157:
[----:B------:R-:W-:Y:S01]  /*40f0*/  NOP ;  /* 0x0000000000007918 */ /* 0x000fe20000000000 */
[----:B-1----:R-:W1:Y:S01]  /*4100*/  LDS R0, [UR6+0x14] ;  /* 0x00001406ff007984 */ /* 0x002e620008000800 */
[----:B------:R-:W-:Y:S01]  /*4110*/  LOP3.LUT R2, R9, 0xffff, RZ, 0xc0, !PT ;  /* 0x0000ffff09027812 */ /* 0x000fe200078ec0ff */
[----:B------:R-:W-:Y:S02]  /*4120*/  IMAD.MOV.U32 R3, RZ, RZ, 0xffff ;  /* 0x0000ffffff037424 */ /* 0x000fe400078e00ff */
[----:B------:R-:W-:Y:S01]  /*4130*/  IMAD.MOV.U32 R5, RZ, RZ, 0x1 ;  /* 0x00000001ff057424 */ /* 0x000fe200078e00ff */
[----:B------:R-:W-:-:S04]  /*4140*/  SHF.R.U32.HI R2, RZ, 0x5, R2 ;  /* 0x00000005ff027819 */ /* 0x000fc80000011602 */
[-C--:B------:R-:W-:Y:S02]  /*4150*/  SHF.L.U32 R3, R3, R2.reuse, RZ ;  /* 0x0000000203037219 */ /* 0x080fe400000006ff */
[----:B------:R-:W-:Y:S02]  /*4160*/  SHF.L.U32 R5, R5, R2, RZ ;  /* 0x0000000205057219 */ /* 0x000fe400000006ff */
[----:B-1----:R-:W-:-:S04]  /*4170*/  LOP3.LUT R0, R0, R3, RZ, 0xc0, !PT ;  /* 0x0000000300007212 */ /* 0x002fc800078ec0ff */
[----:B------:R-:W-:-:S13]  /*4180*/  ISETP.NE.AND P0, PT, R0, R3, PT ;  /* 0x000000030000720c */ /* 0x000fda0003f05270 */
[----:B------:R-:W-:Y:S05]  /*4190*/  @P0 BRA `(.L_x_60) ;  /* 0x00000000005c0947 */ /* 0x000fea0003800000 */
[----:B------:R-:W1:Y:S02]  /*41a0*/  LDS R0, [UR6+0x18] ;  /* 0x00001806ff007984 */ /* 0x000e640008000800 */
[----:B-1----:R-:W-:-:S04]  /*41b0*/  LOP3.LUT R0, R0, R5, RZ, 0xc0, !PT ;  /* 0x0000000500007212 */ /* 0x002fc800078ec0ff */
[----:B------:R-:W-:-:S13]  /*41c0*/  ISETP.NE.AND P0, PT, R0, R5, PT ;  /* 0x000000050000720c */ /* 0x000fda0003f05270 */
[----:B------:R-:W-:Y:S05]  /*41d0*/  @P0 BRA `(.L_x_61) ;  /* 0x0000000000400947 */ /* 0x000fea0003800000 */
[----:B------:R-:W-:Y:S01]  /*41e0*/  R2UR UR4, R3 ;  /* 0x00000000030472ca */ /* 0x000fe200000e0000 */
[----:B------:R-:W1:Y:S01]  /*41f0*/  S2R R2, SR_LANEID ;  /* 0x0000000000027919 */ /* 0x000e620000000000 */
[----:B------:R-:W-:-:S04]  /*4200*/  LOP3.LUT R5, RZ, R5, RZ, 0x33, !PT ;  /* 0x00000005ff057212 */ /* 0x000fc800078e33ff */
[----:B------:R-:W2:Y:S07]  /*4210*/  REDUX UR7, R5 ;  /* 0x00000000050773c4 */ /* 0x000eae0000000000 */
[----:B------:R-:W-:-:S03]  /*4220*/  ULOP3.LUT UR5, URZ, UR4, URZ, 0x33, !UPT ;  /* 0x00000004ff057292 */ /* 0x000fc6000f8e33ff */
[----:B------:R-:W-:Y:S02]  /*4230*/  VOTEU.ANY UR4, UPT, PT ;  /* 0x0000000000047886 */ /* 0x000fe400038e0100 */
[----:B------:R-:W-:Y:S01]  /*4240*/  UFLO.U32 UR4, UR4 ;  /* 0x00000004000472bd */ /* 0x000fe200080e0000 */
[----:B------:R-:W-:-:S04]  /*4250*/  IMAD.U32 R0, RZ, RZ, UR5 ;  /* 0x00000005ff007e24 */ /* 0x000fc8000f8e00ff */
[----:B------:R-:W3:Y:S02]  /*4260*/  REDUX UR8, R0 ;  /* 0x00000000000873c4 */ /* 0x000ee40000000000 */
[----:B------:R1:W-:Y:S02]  /*4270*/  UTCATOMSWS.AND URZ, UR5 ;  /* 0x0000000500ff79e3 */ /* 0x0003e40008000000 */
[----:B-1----:R-:W-:Y:S01]  /*4280*/  ISETP.EQ.U32.AND P0, PT, R2, UR4, PT ;  /* 0x0000000402007c0c */ /* 0x002fe2000bf02070 */
[----:B--2---:R-:W-:Y:S02]  /*4290*/  IMAD.U32 R2, RZ, RZ, UR7 ;  /* 0x00000007ff027e24 */ /* 0x004fe4000f8e00ff */
[----:B---3--:R-:W-:-:S10]  /*42a0*/  IMAD.U32 R3, RZ, RZ, UR8 ;  /* 0x00000008ff037e24 */ /* 0x008fd4000f8e00ff */
[----:B------:R1:W-:Y:S04]  /*42b0*/  @P0 ATOMS.AND RZ, [UR6+0x14], R3 ;  /* 0x00001403ffff098c */ /* 0x0003e8000a800006 */
[----:B------:R1:W-:Y:S01]  /*42c0*/  @P0 ATOMS.AND RZ, [UR6+0x18], R2 ;  /* 0x00001802ffff098c */ /* 0x0003e2000a800006 */
[----:B------:R-:W-:Y:S05]  /*42d0*/  BRA `(.L_x_62) ;  /* 0x0000000000147947 */ /* 0x000fea0003800000 */
.L_x_61:
[----:B------:R-:W-:Y:S02]  /*42e0*/  MOV R2, 0x4300 ;  /* 0x0000430000027802 */ /* 0x000fe40000000f00 */
[----:B----45:R-:W-:Y:S05]  /*42f0*/  CALL.REL.NOINC `($__internal_0_$__cuda_sm10x_tcgen05_guardrail_trap_col_being_dealloced_not_returned_by_alloc) ;  /* 0x0000005c00fc7944 */ /* 0x030fea0003c00000 */
[----:B------:R-:W-:Y:S05]  /*4300*/  BRA `(.L_x_62) ;  /* 0x0000000000087947 */ /* 0x000fea0003800000 */
.L_x_60:
[----:B------:R-:W-:Y:S02]  /*4310*/  MOV R2, 0x4330 ;  /* 0x0000433000027802 */ /* 0x000fe40000000f00 */
[----:B----45:R-:W-:Y:S05]  /*4320*/  CALL.REL.NOINC `($__internal_2_$__cuda_sm10x_tcgen05_guardrail_trap_unallocated_columns_being_dealloced) ;  /* 0x0000006000087944 */ /* 0x030fea0003c00000 */
.L_x_62:
[----:B------:R-:W-:Y:S01]  /*4330*/  NOP ;  /* 0x0000000000007918 */ /* 0x000fe20000000000 */
[----:B------:R-:W-:Y:S05]  /*4340*/  EXIT ;  /* 0x000000000000794d */ /* 0x000fea0003800000 */
.L_x_46:
[----:B------:R-:W2:Y:S01]  /*4350*/  LDCU UR5, c[0x0][0x384] ;  /* 0x00007080ff0577ac */ /* 0x000ea20008000800 */
[----:B------:R-:W-:Y:S02]  /*4360*/  UISETP.NE.OR UP0, UPT, UR18, 0x3, !UP3 ;  /* 0x000000031200788c */ /* 0x000fe4000df05670 */
[----:B--2---:R-:W-:-:S07]  /*4370*/  UIADD3 UR5, UPT, UPT, UR5, 0x7f, URZ ;  /* 0x0000007f05057890 */ /* 0x004fce000fffe0ff */
[----:B------:R-:W-:Y:S05]  /*4380*/  BRA.U UP0, `(.L_x_63) ;  /* 0x0000001500807547 */ /* 0x000fea000b800000 */
[----:B------:R-:W-:Y:S01]  /*4390*/  USHF.R.S32.HI UR4, URZ, 0x1f, UR5 ;  /* 0x0000001fff047899 */ /* 0x000fe20008011405 */
[----:B------:R-:W2:Y:S01]  /*43a0*/  S2UR UR12, SR_CgaCtaId ;  /* 0x00000000000c79c3 */ /* 0x000ea20000008800 */
[----:B------:R-:W3:Y:S01]  /*43b0*/  LDCU UR50, c[0x0][0x370] ;  /* 0x00006e00ff3277ac */ /* 0x000ee20008000800 */
[----:B------:R-:W-:Y:S01]  /*43c0*/  R2UR UR55, R62 ;  /* 0x000000003e3772ca */ /* 0x000fe200000e0000 */
[----:B------:R-:W-:Y:S01]  /*43d0*/  IMAD.MOV.U32 R10, RZ, RZ, 0x1 ;  /* 0x00000001ff0a7424 */ /* 0x000fe200078e00ff */
[----:B------:R-:W-:Y:S01]  /*43e0*/  R2UR UR54, R63 ;  /* 0x000000003f3672ca */ /* 0x000fe200000e0000 */
[----:B------:R-:W-:Y:S01]  /*43f0*/  ULEA.HI UR4, UR4, UR5, URZ, 0x7 ;  /* 0x0000000504047291 */ /* 0x000fe2000f8f38ff */
[----:B------:R-:W-:Y:S01]  /*4400*/  IMAD.MOV.U32 R8, RZ, RZ, RZ ;  /* 0x000000ffff087224 */ /* 0x000fe200078e00ff */
[----:B------:R-:W3:Y:S01]  /*4410*/  LDCU.128 UR44, c[0x0][0xb10] ;  /* 0x00016200ff2c77ac */ /* 0x000ee20008000c00 */
[----:B------:R-:W4:Y:S01]  /*4420*/  LDC.64 R14, c[0x0][0x348] ;  /* 0x0000d200ff0e7b82 */ /* 0x000f220000000a00 */
[----:B------:R-:W-:Y:S01]  /*4430*/  USHF.R.S32.HI UR40, URZ, 0x7, UR4 ;  /* 0x00000007ff287899 */ /* 0x000fe20008011404 */
[----:B------:R-:W1:Y:S05]  /*4440*/  LDCU UR48, c[0x0][0x374] ;  /* 0x00006e80ff3077ac */ /* 0x000e6a0008000800 */
[----:B------:R-:W-:Y:S01]  /*4450*/  IMAD.U32 R2, RZ, RZ, UR40 ;  /* 0x00000028ff027e24 */ /* 0x000fe2000f8e00ff */
[----:B------:R-:W2:Y:S04]  /*4460*/  LDCU.64 UR4, c[0x0][0x888] ;  /* 0x00011100ff0477ac */ /* 0x000ea80008000a00 */
[----:B------:R-:W-:Y:S01]  /*4470*/  IABS R0, R2 ;  /* 0x0000000200007213 */ /* 0x000fe20000000000 */
[----:B------:R-:W1:Y:S03]  /*4480*/  LDCU.64 UR42, c[0x0][0x890] ;  /* 0x00011200ff2a77ac */ /* 0x000e660008000a00 */
[----:B------:R-:W-:Y:S01]  /*4490*/  R2UR UR38, R0 ;  /* 0x00000000002672ca */ /* 0x000fe200000e0000 */
[----:B------:R-:W4:Y:S01]  /*44a0*/  LDCU UR30, c[0x0][0xb0c] ;  /* 0x00016180ff1e77ac */ /* 0x000f220008000800 */
[----:B------:R-:W4:Y:S01]  /*44b0*/  LDCU UR64, c[0x0][0xb20] ;  /* 0x00016400ff4077ac */ /* 0x000f220008000800 */
[----:B------:R-:W4:Y:S10]  /*44c0*/  LDCU UR41, c[0x0][0x388] ;  /* 0x00007100ff2977ac */ /* 0x000f340008000800 */
[----:B------:R-:W4:Y:S01]  /*44d0*/  I2F.RP R3, UR38 ;  /* 0x0000002600037d06 */ /* 0x000f220008209400 */
[----:B--2---:R-:W-:Y:S01]  /*44e0*/  UISETP.NE.U32.AND UP0, UPT, UR4, URZ, UPT ;  /* 0x000000ff0400728c */ /* 0x004fe2000bf05070 */
[----:B------:R-:W2:Y:S03]  /*44f0*/  LDCU UR4, c[0x0][0xb30] ;  /* 0x00016600ff0477ac */ /* 0x000ea60008000800 */
[----:B------:R-:W-:Y:S01]  /*4500*/  UISETP.NE.AND.EX UP0, UPT, UR5, URZ, UPT, UP0 ;  /* 0x000000ff0500728c */ /* 0x000fe2000bf05300 */
[----:B------:R-:W-:Y:S01]  /*4510*/  UMOV UR31, 0x400 ;  /* 0x00000400001f7882 */ /* 0x000fe20000000000 */
[----:B---3--:R-:W-:-:S02]  /*4520*/  UIMAD.WIDE.U32 UR8, UR50, UR44, URZ ;  /* 0x0000002c320872a5 */ /* 0x008fc4000f8e00ff */
[----:B-1----:R-:W-:Y:S01]  /*4530*/  UIMAD.WIDE.U32 UR10, UR48, UR47, URZ ;  /* 0x0000002f300a72a5 */ /* 0x002fe2000f8e00ff */
[----:B------:R-:W-:Y:S01]  /*4540*/  UMOV UR6, URZ ;  /* 0x000000ff00067c82 */ /* 0x000fe20008000000 */
[----:B----4-:R-:W1:Y:S01]  /*4550*/  MUFU.RCP R0, R3 ;  /* 0x0000000300007308 */ /* 0x010e620000001000 */
[----:B------:R-:W-:Y:S02]  /*4560*/  ULEA UR31, UR12, UR31, 0x18 ;  /* 0x0000001f0c1f7291 */ /* 0x000fe4000f8ec0ff */
[----:B------:R-:W-:Y:S02]  /*4570*/  UP2UR UR62, UPR, URZ, 0x1 ;  /* 0x00000001ff3e7883 */ /* 0x000fe40008000000 */
[----:B------:R-:W-:Y:S02]  /*4580*/  UISETP.NE.AND UP0, UPT, UR39, 0x1, UPT ;  /* 0x000000012700788c */ /* 0x000fe4000bf05270 */
[----:B------:R-:W-:Y:S02]  /*4590*/  UISETP.NE.U32.AND UP0, UPT, UR42, URZ, UPT ;  /* 0x000000ff2a00728c */ /* 0x000fe4000bf05070 */
[----:B------:R-:W-:-:S02]  /*45a0*/  UIADD3 UR58, UPT, UPT, UR31, 0x98, URZ ;  /* 0x000000981f3a7890 */ /* 0x000fc4000fffe0ff */
[----:B------:R-:W-:Y:S02]  /*45b0*/  UIADD3 UR56, UPT, UPT, UR31, 0xd8, URZ ;  /* 0x000000d81f387890 */ /* 0x000fe4000fffe0ff */
[----:B------:R-:W-:Y:S02]  /*45c0*/  UIADD3 UR33, UPT, UPT, UR31, 0x80, URZ ;  /* 0x000000801f217890 */ /* 0x000fe4000fffe0ff */
[----:B------:R-:W-:Y:S01]  /*45d0*/  UIADD3 UR25, UPT, UPT, UR31, 0x88, URZ ;  /* 0x000000881f197890 */ /* 0x000fe2000fffe0ff */
[----:B-1----:R-:W-:Y:S01]  /*45e0*/  VIADD R0, R0, 0xffffffe ;  /* 0x0ffffffe00007836 */ /* 0x002fe20000000000 */
[----:B------:R-:W-:Y:S02]  /*45f0*/  UIADD3 UR17, UPT, UPT, UR31, 0x90, URZ ;  /* 0x000000901f117890 */ /* 0x000fe4000fffe0ff */
[----:B------:R-:W-:Y:S01]  /*4600*/  UISETP.GE.AND UP3, UPT, UR39, 0x1, UPT ;  /* 0x000000012700788c */ /* 0x000fe2000bf66270 */
[----:B------:R-:W-:Y:S02]  /*4610*/  UMOV UR53, UR9 ;  /* 0x0000000900357c82 */ /* 0x000fe40008000000 */
[----:B------:R-:W1:Y:S01]  /*4620*/  F2I.FTZ.U32.TRUNC.NTZ R0, R0 ;  /* 0x0000000000007305 */ /* 0x000e62000021f000 */
[----:B------:R-:W-:Y:S01]  /*4630*/  UMOV UR52, UR11 ;  /* 0x0000000b00347c82 */ /* 0x000fe20008000000 */
[----:B------:R-:W-:-:S02]  /*4640*/  UISETP.NE.AND UP3, UPT, UR30, 0x1, UPT ;  /* 0x000000011e00788c */ /* 0x000fc4000bf65270 */
[----:B------:R-:W-:Y:S02]  /*4650*/  UISETP.NE.AND.EX UP5, UPT, UR43, URZ, UPT, UP0 ;  /* 0x000000ff2b00728c */ /* 0x000fe4000bfa5300 */
[----:B------:R-:W-:Y:S01]  /*4660*/  UPLOP3.LUT UP2, UPT, UPT, UPT, UPT, 0x40, 0x4 ;  /* 0x000000000004789c */ /* 0x000fe20003f4e870 */
[----:B------:R-:W3:Y:S01]  /*4670*/  LDCU.64 UR22, c[0x0][0xb28] ;  /* 0x00016500ff1677ac */ /* 0x000ee20008000a00 */
[----:B------:R-:W-:Y:S02]  /*4680*/  UPRMT UR58, UR12, 0x654, UR58 ;  /* 0x000006540c3a7896 */ /* 0x000fe4000800003a */
[----:B------:R-:W-:Y:S01]  /*4690*/  UPRMT UR56, URZ, 0x654, UR56 ;  /* 0x00000654ff387896 */ /* 0x000fe20008000038 */
[----:B-1----:R-:W-:Y:S01]  /*46a0*/  R2UR UR7, R0 ;  /* 0x00000000000772ca */ /* 0x002fe200000e0000 */
[----:B------:R-:W-:Y:S01]  /*46b0*/  UPRMT UR61, UR12, 0x654, UR33 ;  /* 0x000006540c3d7896 */ /* 0x000fe20008000021 */
[----:B------:R-:W-:Y:S01]  /*46c0*/  IABS R0, R2 ;  /* 0x0000000200007213 */ /* 0x000fe20000000000 */
[----:B------:R-:W-:Y:S01]  /*46d0*/  IMAD.MOV.U32 R2, RZ, RZ, 0x2000 ;  /* 0x00002000ff027424 */ /* 0x000fe200078e00ff */
[----:B------:R-:W-:-:S02]  /*46e0*/  UPRMT UR60, UR12, 0x654, UR25 ;  /* 0x000006540c3c7896 */ /* 0x000fc40008000019 */
[----:B------:R-:W-:Y:S01]  /*46f0*/  UPRMT UR59, UR12, 0x654, UR17 ;  /* 0x000006540c3b7896 */ /* 0x000fe20008000011 */
[----:B------:R-:W-:Y:S01]  /*4700*/  IMAD.MOV R0, RZ, RZ, -R0 ;  /* 0x000000ffff007224 */ /* 0x000fe200078e0a00 */
[----:B------:R-:W-:Y:S02]  /*4710*/  USHF.R.U32.HI UR53, URZ, UR45, UR53 ;  /* 0x0000002dff357299 */ /* 0x000fe40008011635 */
[----:B------:R-:W-:Y:S02]  /*4720*/  USHF.R.U32.HI UR52, URZ, UR64, UR52 ;  /* 0x00000040ff347299 */ /* 0x000fe40008011634 */
[----:B------:R-:W-:Y:S01]  /*4730*/  R2UR UR57, R0 ;  /* 0x00000000003972ca */ /* 0x000fe200000e0000 */
[----:B------:R-:W-:Y:S02]  /*4740*/  UIADD3 UR5, UPT, UPT, URZ, -UR7, URZ ;  /* 0x80000007ff057290 */ /* 0x000fe4000fffe0ff */
[----:B------:R-:W-:Y:S02]  /*4750*/  UISETP.NE.AND UP3, UPT, UR46, 0x1, UPT ;  /* 0x000000012e00788c */ /* 0x000fe4000bf65270 */
[----:B------:R-:W-:-:S02]  /*4760*/  UIMAD UR5, UR5, UR38, URZ ;  /* 0x00000026050572a4 */ /* 0x000fc4000f8e02ff */
[----:B--2---:R-:W-:Y:S02]  /*4770*/  UISETP.NE.AND UP4, UPT, UR4, 0x1, UPT ;  /* 0x000000010400788c */ /* 0x004fe4000bf85270 */
[----:B------:R-:W-:Y:S02]  /*4780*/  UIMAD.WIDE.U32 UR6, UR7, UR5, UR6 ;  /* 0x00000005070672a5 */ /* 0x000fe4000f8e0006 */
[----:B------:R-:W-:Y:S02]  /*4790*/  UISETP.NE.AND UP0, UPT, UR41, URZ, UPT ;  /* 0x000000ff2900728c */ /* 0x000fe4000bf05270 */
[----:B------:R-:W-:-:S03]  /*47a0*/  UISETP.NE.AND UP6, UPT, UR40, URZ, UPT ;  /* 0x000000ff2800728c */ /* 0x000fc6000bfc5270 */
[----:B---3--:R-:W-:-:S08]  /*47b0*/  UMOV UR51, UR7 ;  /* 0x0000000700337c82 */ /* 0x008fd00008000000 */
.L_x_74:
[----:B------:R-:W-:Y:S04]  /*47c0*/  SHF.L.U32 R3, R8, 0x1f, RZ ;  /* 0x0000001f08037819 */ /* 0x000fe800000006ff */
[----:B-1----:R-:W1:Y:S02]  /*47d0*/  SYNCS.PHASECHK.TRANS64.TRYWAIT P0, [UR31+0xd0], R3 ;  /* 0x0000d003ff0075a7 */ /* 0x002e64000800111f */
[----:B-1----:R-:W-:Y:S05]  /*47e0*/  @!P0 BRA `(.L_x_64) ;  /* 0x0000005400688947 */ /* 0x002fea0003800000 */
.L_x_159:
[----:B------:R-:W2:Y:S01]  /*47f0*/  LDS.128 R4, [UR31+0x110] ;  /* 0x0001101fff047984 */ /* 0x000ea20008000c00 */
[----:B------:R-:W-:Y:S01]  /*4800*/  UISETP.GE.AND UP0, UPT, UR39, 0x1, UPT ;  /* 0x000000012700788c */ /* 0x000fe2000bf06270 */
[----:B------:R-:W-:Y:S01]  /*4810*/  @!PT LDS RZ, [RZ] ;  /* 0x00000000fffff984 */ /* 0x000fe20000000800 */
[----:B------:R-:W-:Y:S01]  /*4820*/  @!PT LDS RZ, [RZ] ;  /* 0x00000000fffff984 */ /* 0x000fe20000000800 */
[----:B------:R-:W-:Y:S01]  /*4830*/  @!PT LDS RZ, [RZ] ;  /* 0x00000000fffff984 */ /* 0x000fe20000000800 */
[----:B------:R-:W-:Y:S01]  /*4840*/  @!PT LDS RZ, [RZ] ;  /* 0x00000000fffff984 */ /* 0x000fe20000000800 */
[----:B------:R3:W-:Y:S06]  /*4850*/  MEMBAR.ALL.CTA ;  /* 0x0000000000007992 */ /* 0x0007ec0000008000 */
[----:B---3--:R-:W3:Y:S02]  /*4860*/  FENCE.VIEW.ASYNC.S ;  /* 0x00000000000073c6 */ /* 0x008ee40000000000 */
[----:B---3--:R-:W-:Y:S01]  /*4870*/  SYNCS.ARRIVE.TRANS64.RED.A1T0 RZ, [UR56], RZ ;  /* 0x000000ffffff79a7 */ /* 0x008fe20008100438 */
[----:B--2---:R-:W-:Y:S11]  /*4880*/  LOP3.LUT P0, RZ, R6, 0x1, RZ, 0xc0, !PT ;  /* 0x0000000106ff7812 */ /* 0x004ff6000780c0ff */
[----:B------:R-:W-:Y:S02]  /*4890*/  @!UPT UIADD3 URZ, UPT, UPT, URZ, URZ, URZ ;  /* 0x000000fffffff290 */ /* 0x000fe4000fffe0ff */
[----:B------:R-:W-:Y:S01]  /*48a0*/  VOTEU.ANY UP3, P0 ;  /* 0x0000000000ff7886 */ /* 0x000fe20000060100 */
[----:B------:R-:W-:Y:S11]  /*48b0*/  PLOP3.LUT P0, PT, PT, PT, UP3, 0x80, 0x8 ;  /* 0x000000000008781c */ /* 0x000ff60003f0f038 */
[----:B------:R-:W-:Y:S02]  /*48c0*/  @!UPT UIADD3 URZ, UPT, UPT, URZ, URZ, URZ ;  /* 0x000000fffffff290 */ /* 0x000fe4000fffe0ff */
[----:B-1----:R-:W-:Y:S02]  /*48d0*/  @P0 MOV R3, R4 ;  /* 0x0000000400030202 */ /* 0x002fe40000000f00 */
[----:B------:R-:W-:Y:S02]  /*48e0*/  @P0 LOP3.LUT R0, R5, 0xffff, RZ, 0xc0, !PT ;  /* 0x0000ffff05000812 */ /* 0x000fe400078ec0ff */
[----:B------:R-:W-:Y:S02]  /*48f0*/  @P0 R2UR UR5, R3 ;  /* 0x00000000030502ca */ /* 0x000fe400000e0000 */
[----:B------:R-:W-:Y:S11]  /*4900*/  @P0 R2UR UR4, R0 ;  /* 0x00000000000402ca */ /* 0x000ff600000e0000 */
[----:B------:R-:W-:Y:S02]  /*4910*/  @UP3 UMOV UR15, UR5 ;  /* 0x00000005000f3c82 */ /* 0x000fe40008000000 */
[----:B------:R-:W-:Y:S01]  /*4920*/  @UP3 UMOV UR14, UR4 ;  /* 0x00000004000e3c82 */ /* 0x000fe20008000000 */
[----:B------:R-:W-:Y:S05]  /*4930*/  BRA.U !UP0, `(.L_x_65) ;  /* 0x0000000108c07547 */ /* 0x000fea000b800000 */
[----:B------:R-:W-:Y:S02]  /*4940*/  UIMAD.WIDE.U32 UR8, UR14, UR47, URZ ;  /* 0x0000002f0e0872a5 */ /* 0x000fe4000f8e00ff */
[----:B------:R-:W-:Y:S02]  /*4950*/  UP2UR UR16, UPR, URZ, 0x4 ;  /* 0x00000004ff107883 */ /* 0x000fe40008000000 */
[----:B------:R-:W-:Y:S02]  /*4960*/  UISETP.NE.AND UP2, UPT, UR46, 0x1, UPT ;  /* 0x000000012e00788c */ /* 0x000fe4000bf45270 */
[----:B------:R-:W-:Y:S02]  /*4970*/  UIMAD.WIDE.U32 UR10, UR15, UR44, URZ ;  /* 0x0000002c0f0a72a5 */ /* 0x000fe4000f8e00ff */
[----:B------:R-:W-:Y:S02]  /*4980*/  USEL UR4, UR48, UR52, !UP2 ;  /* 0x0000003430047287 */ /* 0x000fe4000d000000 */
[----:B------:R-:W-:Y:S02]  /*4990*/  UISETP.NE.AND UP0, UPT, UR30, 0x1, UPT ;  /* 0x000000011e00788c */ /* 0x000fe4000bf05270 */
[----:B------:R-:W-:Y:S02]  /*49a0*/  UP2UR UR21, UPR, URZ, 0x2 ;  /* 0x00000002ff157883 */ /* 0x000fe40008000000 */
[----:B------:R-:W-:Y:S02]  /*49b0*/  UISETP.NE.AND UP1, UPT, UR39, 0x1, UPT ;  /* 0x000000012700788c */ /* 0x000fe4000bf25270 */
[----:B------:R-:W-:Y:S02]  /*49c0*/  UIMAD.WIDE.U32 UR12, UR4, UR22, URZ ;  /* 0x00000016040c72a5 */ /* 0x000fe4000f8e00ff */
[----:B------:R-:W-:Y:S01]  /*49d0*/  USEL UR7, UR50, UR53, !UP0 ;  /* 0x0000003532077287 */ /* 0x000fe2000c000000 */
[----:B------:R-:W-:Y:S02]  /*49e0*/  UMOV UR5, UR9 ;  /* 0x0000000900057c82 */ /* 0x000fe40008000000 */
[----:B------:R-:W-:Y:S02]  /*49f0*/  USHF.R.U32.HI UR6, URZ, UR64, UR5 ;  /* 0x00000040ff067299 */ /* 0x000fe40008011605 */
[----:B------:R-:W-:Y:S02]  /*4a00*/  UIMAD.WIDE.U32 UR18, UR7, UR22, URZ ;  /* 0x00000016071272a5 */ /* 0x000fe4000f8e00ff */
[----:B------:R-:W-:Y:S02]  /*4a10*/  USEL UR6, UR14, UR6, !UP2 ;  /* 0x000000060e067287 */ /* 0x000fe4000d000000 */
[----:B------:R-:W-:Y:S01]  /*4a20*/  UISETP.NE.AND UP2, UPT, UR16, URZ, UPT ;  /* 0x000000ff1000728c */ /* 0x000fe2000bf45270 */
[----:B------:R-:W-:Y:S01]  /*4a30*/  UMOV UR5, UR11 ;  /* 0x0000000b00057c82 */ /* 0x000fe20008000000 */
[----:B------:R-:W-:Y:S02]  /*4a40*/  UIMAD.WIDE.U32 UR10, UR6, UR22, URZ ;  /* 0x00000016060a72a5 */ /* 0x000fe4000f8e00ff */
[----:B------:R-:W-:Y:S03]  /*4a50*/  USHF.R.U32.HI UR8, URZ, UR45, UR5 ;  /* 0x0000002dff087299 */ /* 0x000fe60008011605 */
[----:B------:R-:W-:Y:S02]  /*4a60*/  UMOV UR5, UR13 ;  /* 0x0000000d00057c82 */ /* 0x000fe40008000000 */
[----:B------:R-:W-:Y:S03]  /*4a70*/  @UP1 USHF.R.U32.HI UR4, URZ, UR23, UR5 ;  /* 0x00000017ff041299 */ /* 0x000fe60008011605 */
[----:B------:R-:W-:Y:S01]  /*4a80*/  UMOV UR5, UR19 ;  /* 0x0000001300057c82 */ /* 0x000fe20008000000 */
[----:B------:R-:W-:Y:S02]  /*4a90*/  UIMAD UR4, UR39, UR4, URZ ;  /* 0x00000004270472a4 */ /* 0x000fe4000f8e02ff */
[----:B------:R-:W-:Y:S02]  /*4aa0*/  @UP1 USHF.R.U32.HI UR7, URZ, UR23, UR5 ;  /* 0x00000017ff071299 */ /* 0x000fe40008011605 */
[----:B------:R-:W-:Y:S02]  /*4ab0*/  USEL UR5, UR15, UR8, !UP0 ;  /* 0x000000080f057287 */ /* 0x000fe4000c000000 */
[----:B------:R-:W-:Y:S02]  /*4ac0*/  UIMAD UR8, UR39, UR7, URZ ;  /* 0x00000007270872a4 */ /* 0x000fe4000f8e02ff */
[----:B------:R-:W-:Y:S03]  /*4ad0*/  UISETP.GE.AND UP0, UPT, UR6, UR4, UPT ;  /* 0x000000040600728c */ /* 0x000fe6000bf06270 */
[----:B------:R-:W-:Y:S01]  /*4ae0*/  UMOV UR4, UR11 ;  /* 0x0000000b00047c82 */ /* 0x000fe20008000000 */
[----:B------:R-:W-:Y:S02]  /*4af0*/  UISETP.GE.OR UP0, UPT, UR5, UR8, UP0 ;  /* 0x000000080500728c */ /* 0x000fe40008706670 */
[----:B------:R-:W-:Y:S02]  /*4b00*/  USHF.R.U32.HI UR4, URZ, UR23, UR4 ;  /* 0x00000017ff047299 */ /* 0x000fe40008011604 */
[----:B------:R-:W-:Y:S02]  /*4b10*/  UIMAD.WIDE.U32 UR8, UR5, UR22, URZ ;  /* 0x00000016050872a5 */ /* 0x000fe4000f8e00ff */
[----:B------:R-:W-:Y:S04]  /*4b20*/  USEL UR10, UR6, UR4, !UP1 ;  /* 0x00000004060a7287 */ /* 0x000fe8000c800000 */
[----:B------:R-:W-:Y:S01]  /*4b30*/  UIADD3 UR11, UPT, UPT, -UR10, URZ, URZ ;  /* 0x000000ff0a0b7290 */ /* 0x000fe2000fffe1ff */
[----:B------:R-:W-:Y:S02]  /*4b40*/  @!UP0 UMOV UR4, UR9 ;  /* 0x0000000900048c82 */ /* 0x000fe40008000000 */
[----:B------:R-:W-:Y:S02]  /*4b50*/  @!UP0 USHF.R.U32.HI UR4, URZ, UR23, UR4 ;  /* 0x00000017ff048299 */ /* 0x000fe40008011604 */
[----:B------:R-:W-:Y:S02]  /*4b60*/  UIMAD UR8, UR39, UR11, UR6 ;  /* 0x0000000b270872a4 */ /* 0x000fe4000f8e0206 */
[----:B------:R-:W-:Y:S02]  /*4b70*/  @!UP0 USEL UR4, UR5, UR4, !UP1 ;  /* 0x0000000405048287 */ /* 0x000fe4000c800000 */
[----:B------:R-:W-:Y:S02]  /*4b80*/  UISETP.NE.AND UP1, UPT, UR21, URZ, UPT ;  /* 0x000000ff1500728c */ /* 0x000fe4000bf25270 */
[----:B------:R-:W-:Y:S02]  /*4b90*/  @!UP0 UIMAD UR8, UR7, UR8, UR4 ;  /* 0x00000008070882a4 */ /* 0x000fe4000f8e0204 */
[----:B------:R-:W-:Y:S02]  /*4ba0*/  @!UP0 UIADD3 UR9, UPT, UPT, UR10, -UR4, URZ ;  /* 0x800000040a098290 */ /* 0x000fe4000fffe0ff */
[----:B------:R-:W-:Y:S02]  /*4bb0*/  UIADD3 UR4, UPT, UPT, -UR5, URZ, URZ ;  /* 0x000000ff05047290 */ /* 0x000fe4000fffe1ff */
[----:B------:R-:W-:Y:S02]  /*4bc0*/  UIADD3 UR7, UPT, UPT, -UR6, URZ, URZ ;  /* 0x000000ff06077290 */ /* 0x000fe4000fffe1ff */
[----:B------:R-:W-:Y:S02]  /*4bd0*/  @!UP0 UIMAD UR6, UR9, UR39, UR5 ;  /* 0x00000027090682a4 */ /* 0x000fe4000f8e0205 */
[----:B------:R-:W-:Y:S02]  /*4be0*/  UIMAD UR15, UR30, UR4, UR15 ;  /* 0x000000041e0f72a4 */ /* 0x000fe4000f8e020f */
[----:B------:R-:W-:Y:S01]  /*4bf0*/  UIMAD UR4, UR46, UR7, UR14 ;  /* 0x000000072e0472a4 */ /* 0x000fe2000f8e020e */
[----:B------:R-:W-:Y:S02]  /*4c00*/  @!UP0 UMOV UR5, UR8 ;  /* 0x0000000800058c82 */ /* 0x000fe40008000000 */
[----:B------:R-:W-:Y:S02]  /*4c10*/  UIMAD UR15, UR5, UR30, UR15 ;  /* 0x0000001e050f72a4 */ /* 0x000fe4000f8e020f */
[----:B------:R-:W-:Y:S11]  /*4c20*/  UIMAD UR14, UR6, UR46, UR4 ;  /* 0x0000002e060e72a4 */ /* 0x000ff6000f8e0204 */
[----:B------:R-:W-:Y:S01]  /*4c30*/  @!UPT UIADD3 URZ, UPT, UPT, URZ, URZ, URZ ;  /* 0x000000fffffff290 */ /* 0x000fe2000fffe0ff */
.L_x_65:
[----:B------:R-:W1:Y:S01]  /*4c40*/  @!UP4 LDCU.128 UR8, c[0x0][0xb10] ;  /* 0x00016200ff08c7ac */ /* 0x000e620008000c00 */
[----:B------:R-:W-:Y:S04]  /*4c50*/  MOV R0, UR20 ;  /* 0x0000001400007c02 */ /* 0x000fe80008000f00 */
[----:B------:R-:W-:Y:S01]  /*4c60*/  IABS R0, R0 ;  /* 0x0000000000007213 */ /* 0x000fe20000000000 */
[----:B------:R-:W2:Y:S01]  /*4c70*/  @!UP4 LDCU UR5, c[0x0][0xb0c] ;  /* 0x00016180ff05c7ac */ /* 0x000ea20008000800 */
[----:B------:R-:W3:Y:S01]  /*4c80*/  @!UP4 LDCU UR4, c[0x0][0xb20] ;  /* 0x00016400ff04c7ac */ /* 0x000ee20008000800 */
[----:B-1----:R-:W-:Y:S04]  /*4c90*/  UIMAD.WIDE.U32 UR6, UR15, UR8, URZ ;  /* 0x000000080f0672a5 */ /* 0x002fe8000f8e00ff */
[----:B------:R-:W-:Y:S02]  /*4ca0*/  @!UP4 USHF.R.U32.HI UR7, URZ, UR9, UR7 ;  /* 0x00000009ff07c299 */ /* 0x000fe40008011607 */
[----:B------:R-:W-:Y:S02]  /*4cb0*/  UIMAD.WIDE.U32 UR8, UR14, UR11, URZ ;  /* 0x0000000b0e0872a5 */ /* 0x000fe4000f8e00ff */
[----:B--2---:R-:W-:Y:S04]  /*4cc0*/  @!UP4 UISETP.NE.AND UP0, UPT, UR5, 0x1, UPT ;  /* 0x000000010500c88c */ /* 0x004fe8000bf05270 */
[----:B------:R-:W-:Y:S02]  /*4cd0*/  @!UP4 USEL UR7, UR15, UR7, !UP0 ;  /* 0x000000070f07c287 */ /* 0x000fe4000c000000 */
[----:B------:R-:W-:Y:S01]  /*4ce0*/  @!UP4 UISETP.NE.AND UP0, UPT, UR10, 0x1, UPT ;  /* 0x000000010a00c88c */ /* 0x000fe2000bf05270 */
[----:B------:R-:W-:Y:S02]  /*4cf0*/  @!UP4 UMOV UR6, UR9 ;  /* 0x000000090006cc82 */ /* 0x000fe40008000000 */
[----:B---3--:R-:W-:Y:S04]  /*4d00*/  @!UP4 USHF.R.U32.HI UR6, URZ, UR4, UR6 ;  /* 0x00000004ff06c299 */ /* 0x008fe80008011606 */
[----:B------:R-:W-:Y:S04]  /*4d10*/  @!UP4 USEL UR6, UR14, UR6, !UP0 ;  /* 0x000000060e06c287 */ /* 0x000fe8000c000000 */
[----:B------:R-:W-:Y:S02]  /*4d20*/  @!UP4 UIADD3 UR4, UPT, UPT, -UR7, UR6, URZ ;  /* 0x000000060704c290 */ /* 0x000fe4000fffe1ff */
[----:B------:R-:W-:Y:S02]  /*4d30*/  @!UP4 UIADD3 UR6, UPT, UPT, UR7, -UR6, URZ ;  /* 0x800000060706c290 */ /* 0x000fe4000fffe0ff */
[----:B------:R-:W-:Y:S02]  /*4d40*/  @!UP4 UIMAD UR15, UR4, UR5, UR15 ;  /* 0x00000005040fc2a4 */ /* 0x000fe4000f8e020f */
[----:B------:R-:W-:Y:S01]  /*4d50*/  @!UP4 UIMAD UR14, UR6, UR10, UR14 ;  /* 0x0000000a060ec2a4 */ /* 0x000fe2000f8e020e */
[----:B------:R-:W-:Y:S11]  /*4d60*/  BRA.U UP2, `(.L_x_66) ;  /* 0x0000000102107547 */ /* 0x000ff6000b800000 */
[----:B------:R-:W-:Y:S04]  /*4d70*/  MOV R3, UR63 ;  /* 0x0000003f00037c02 */ /* 0x000fe80008000f00 */
[----:B------:R-:W-:Y:S04]  /*4d80*/  SHF.L.U32 R12, R3, 0x1f, RZ ;  /* 0x0000001f030c7819 */ /* 0x000fe800000006ff */
[----:B------:R-:W1:Y:S02]  /*4d90*/  SYNCS.PHASECHK.TRANS64.TRYWAIT P1, [UR31+0xc8], R12 ;  /* 0x0000c80cff0075a7 */ /* 0x000e64000802111f */
[----:B-1----:R-:W-:Y:S05]  /*4da0*/  @!P1 BRA `(.L_x_67) ;  /* 0x0000005000109947 */ /* 0x002fea0003800000 */
.L_x_66:
[----:B------:R-:W-:Y:S01]  /*4db0*/  UISETP.NE.AND UP2, UPT, UR41, URZ, UPT ;  /* 0x000000ff2900728c */ /* 0x000fe2000bf45270 */
[----:B------:R-:W-:Y:S01]  /*4dc0*/  R2UR UR4, R0 ;  /* 0x00000000000472ca */ /* 0x000fe200000e0000 */
[----:B------:R-:W-:Y:S01]  /*4dd0*/  USHF.L.U32 UR35, UR24, 0x6, URZ ;  /* 0x0000000618237899 */ /* 0x000fe200080006ff */
[----:B------:R-:W-:Y:S05]  /*4de0*/  IMAD.U32 R0, RZ, RZ, UR41 ;  /* 0x00000029ff007e24 */ /* 0x000fea000f8e00ff */
[----:B------:R-:W-:Y:S04]  /*4df0*/  IABS R9, R0 ;  /* 0x0000000000097213 */ /* 0x000fe80000000000 */
[----:B------:R-:W2:Y:S02]  /*4e00*/  I2F.RP R16, R9 ;  /* 0x0000000900107306 */ /* 0x000ea40000209400 */
[----:B------:R-:W-:Y:S07]  /*4e10*/  UIMAD.WIDE.U32 UR6, UR51, UR4, URZ ;  /* 0x00000004330672a5 */ /* 0x000fee000f8e00ff */
[----:B------:R-:W-:Y:S02]  /*4e20*/  UMOV UR36, UR7 ;  /* 0x0000000700247c82 */ /* 0x000fe40008000000 */
[----:B------:R-:W-:Y:S04]  /*4e30*/  UIMAD UR4, UR36, UR57, UR4 ;  /* 0x00000039240472a4 */ /* 0x000fe8000f8e0204 */
[----:B------:R-:W-:Y:S01]  /*4e40*/  UISETP.GT.U32.AND UP0, UPT, UR38, UR4, UPT ;  /* 0x000000042600728c */ /* 0x000fe2000bf04070 */
[----:B--2---:R-:W2:Y:S10]  /*4e50*/  MUFU.RCP R0, R16 ;  /* 0x0000001000007308 */ /* 0x004eb40000001000 */
[----:B------:R-:W-:Y:S02]  /*4e60*/  @!UP0 UIADD3 UR4, UPT, UPT, UR4, -UR38, URZ ;  /* 0x8000002604048290 */ /* 0x000fe4000fffe0ff */
[----:B------:R-:W-:Y:S02]  /*4e70*/  @!UP0 UIADD3 UR36, UPT, UPT, UR36, 0x1, URZ ;  /* 0x0000000124248890 */ /* 0x000fe4000fffe0ff */
[----:B------:R-:W-:Y:S02]  /*4e80*/  UISETP.GE.U32.AND UP0, UPT, UR4, UR38, UPT ;  /* 0x000000260400728c */ /* 0x000fe4000bf06070 */
[----:B------:R-:W-:Y:S01]  /*4e90*/  ULOP3.LUT UR4, UR20, UR40, URZ, 0x3c, !UPT ;  /* 0x0000002814047292 */ /* 0x000fe2000f8e3cff */
[----:B--2---:R-:W-:Y:S04]  /*4ea0*/  VIADD R11, R0, 0xffffffe ;  /* 0x0ffffffe000b7836 */ /* 0x004fe80000000000 */
[----:B------:R-:W1:Y:S04]  /*4eb0*/  F2I.FTZ.U32.TRUNC.NTZ R13, R11 ;  /* 0x0000000b000d7305 */ /* 0x000e68000021f000 */
[----:B------:R-:W-:Y:S02]  /*4ec0*/  @UP0 UIADD3 UR36, UPT, UPT, UR36, 0x1, URZ ;  /* 0x0000000124240890 */ /* 0x000fe4000fffe0ff */
[----:B------:R-:W-:Y:S01]  /*4ed0*/  UISETP.GE.AND UP0, UPT, UR4, URZ, UPT ;  /* 0x000000ff0400728c */ /* 0x000fe2000bf06270 */
[--C-:B-1----:R-:W-:Y:S10]  /*4ee0*/  IMAD.MOV R12, RZ, RZ, -R13.reuse ;  /* 0x000000ffff0c7224 */ /* 0x102ff400078e0a0d */
[----:B------:R-:W-:Y:S02]  /*4ef0*/  @!UP0 UIADD3 UR36, UPT, UPT, -UR36, URZ, URZ ;  /* 0x000000ff24248290 */ /* 0x000fe4000fffe1ff */
[----:B------:R-:W-:Y:S01]  /*4f00*/  @!UP6 ULOP3.LUT UR36, URZ, UR40, URZ, 0x33, !UPT ;  /* 0x00000028ff24e292 */ /* 0x000fe2000f8e33ff */
[----:B------:R-:W-:Y:S02]  /*4f10*/  IMAD R3, R12, R9, RZ ;  /* 0x000000090c037224 */ /* 0x000fe400078e02ff */
[----:B------:R-:W-:Y:S01]  /*4f20*/  IMAD.MOV.U32 R12, RZ, RZ, RZ ;  /* 0x000000ffff0c7224 */ /* 0x000fe200078e00ff */
[----:B------:R-:W-:Y:S02]  /*4f30*/  ULOP3.LUT UR4, UR36, UR41, URZ, 0x3c, !UPT ;  /* 0x0000002924047292 */ /* 0x000fe4000f8e3cff */
[----:B------:R-:W-:Y:S01]  /*4f40*/  MOV R0, UR36 ;  /* 0x0000002400007c02 */ /* 0x000fe20008000f00 */
[----:B------:R-:W-:Y:S01]  /*4f50*/  IMAD.HI.U32 R13, R13, R3, R12 ;  /* 0x000000030d0d7227 */ /* 0x000fe200078e000c */
[----:B------:R-:W-:Y:S02]  /*4f60*/  UISETP.GE.AND UP0, UPT, UR4, URZ, UPT ;  /* 0x000000ff0400728c */ /* 0x000fe4000bf06270 */
[----:B------:R-:W-:Y:S01]  /*4f70*/  IABS R0, R0 ;  /* 0x0000000000007213 */ /* 0x000fe20000000000 */
[----:B------:R-:W-:Y:S04]  /*4f80*/  UIADD3 UR4, UPT, UPT, -UR36, URZ, URZ ;  /* 0x000000ff24047290 */ /* 0x000fe8000fffe1ff */
[----:B------:R-:W-:Y:S01]  /*4f90*/  IMAD.HI.U32 R13, R13, R0, RZ ;  /* 0x000000000d0d7227 */ /* 0x000fe200078e00ff */
[----:B------:R-:W-:Y:S03]  /*4fa0*/  UIMAD UR4, UR40, UR4, UR20 ;  /* 0x00000004280472a4 */ /* 0x000fe6000f8e0214 */
[----:B------:R-:W-:Y:S01]  /*4fb0*/  IMAD.MOV R3, RZ, RZ, -R13 ;  /* 0x000000ffff037224 */ /* 0x000fe200078e0a0d */
[----:B------:R-:W-:Y:S03]  /*4fc0*/  USHF.L.U32 UR34, UR4, 0x7, URZ ;  /* 0x0000000704227899 */ /* 0x000fe600080006ff */
[C---:B------:R-:W-:Y:S05]  /*4fd0*/  IMAD R0, R9.reuse, R3, R0 ;  /* 0x0000000309007224 */ /* 0x040fea00078e0200 */
[----:B------:R-:W-:Y:S11]  /*4fe0*/  ISETP.GT.U32.AND P1, PT, R9, R0, PT ;  /* 0x000000000900720c */ /* 0x000ff60003f24070 */
[----:B------:R-:W-:Y:S02]  /*4ff0*/  @!UPT UIADD3 URZ, UPT, UPT, URZ, URZ, URZ ;  /* 0x000000fffffff290 */ /* 0x000fe4000fffe0ff */
[-C--:B------:R-:W-:Y:S01]  /*5000*/  @!P1 IADD3 R0, PT, PT, R0, -R9.reuse, RZ ;  /* 0x8000000900009210 */ /* 0x080fe20007ffe0ff */
[----:B------:R-:W-:Y:S01]  /*5010*/  @!P1 VIADD R13, R13, 0x1 ;  /* 0x000000010d0d9836 */ /* 0x000fe20000000000 */
[----:B------:R-:W-:Y:S02]  /*5020*/  ISETP.NE.U32.AND P1, PT, RZ, UR42, PT ;  /* 0x0000002aff007c0c */ /* 0x000fe4000bf25070 */
[----:B------:R-:W-:Y:S02]  /*5030*/  ISETP.GE.U32.AND P2, PT, R0, R9, PT ;  /* 0x000000090000720c */ /* 0x000fe40003f46070 */
[----:B------:R-:W-:Y:S02]  /*5040*/  ISETP.NE.AND.EX P1, PT, RZ, UR43, PT, P1 ;  /* 0x0000002bff007c0c */ /* 0x000fe4000bf25310 */
[----:B------:R-:W-:Y:S09]  /*5050*/  SHF.L.U32 R9, R10, 0x1f, RZ ;  /* 0x0000001f0a097819 */ /* 0x000ff200000006ff */
[----:B------:R-:W-:Y:S04]  /*5060*/  @P2 IADD3 R13, PT, PT, R13, 0x1, RZ ;  /* 0x000000010d0d2810 */ /* 0x000fe80007ffe0ff */
[----:B------:R-:W-:Y:S11]  /*5070*/  R2UR UR37, R13 ;  /* 0x000000000d2572ca */ /* 0x000ff600000e0000 */
[----:B------:R-:W-:Y:S02]  /*5080*/  @!UPT UIADD3 URZ, UPT, UPT, URZ, URZ, URZ ;  /* 0x000000fffffff290 */ /* 0x000fe4000fffe0ff */
[----:B------:R-:W-:Y:S02]  /*5090*/  @!UP0 UIADD3 UR37, UPT, UPT, -UR37, URZ, URZ ;  /* 0x000000ff25258290 */ /* 0x000fe4000fffe1ff */
[----:B------:R-:W-:Y:S04]  /*50a0*/  @!UP2 ULOP3.LUT UR37, URZ, UR41, URZ, 0x33, !UPT ;  /* 0x00000029ff25a292 */ /* 0x000fe8000f8e33ff */
[----:B------:R-:W-:Y:S04]  /*50b0*/  UIADD3 UR5, UPT, UPT, -UR37, URZ, URZ ;  /* 0x000000ff25057290 */ /* 0x000fe8000fffe1ff */
[----:B------:R-:W-:Y:S01]  /*50c0*/  UIMAD UR36, UR41, UR5, UR36 ;  /* 0x00000005292472a4 */ /* 0x000fe2000f8e0224 */
[----:B------:R-:W-:Y:S11]  /*50d0*/  BRA.U !UP5, `(.L_x_68) ;  /* 0x000000010d387547 */ /* 0x000ff6000b800000 */
[----:B------:R-:W-:Y:S01]  /*50e0*/  UISETP.NE.AND UP1, UPT, UR62, URZ, UPT ;  /* 0x000000ff3e00728c */ /* 0x000fe2000bf25270 */
[----:B------:R-:W-:Y:S01]  /*50f0*/  HFMA2 R0, -RZ, RZ, 0, 5.9604644775390625e-08 ;  /* 0x00000001ff007431 */ /* 0x000fe200000001ff */
[----:B------:R-:W1:Y:S01]  /*5100*/  LDCU.64 UR8, c[0x0][0x358] ;  /* 0x00006b00ff0877ac */ /* 0x000e620008000a00 */
[----:B------:R-:W-:Y:S03]  /*5110*/  IMAD.MOV.U32 R69, RZ, RZ, 0x1 ;  /* 0x00000001ff457424 */ /* 0x000fe600078e00ff */
[----:B------:R-:W-:Y:S05]  /*5120*/  PLOP3.LUT P2, PT, PT, PT, UP1, 0x80, 0x8 ;  /* 0x000000000008781c */ /* 0x000fea0003f4f018 */
[----:B------:R-:W2:Y:S01]  /*5130*/  @UP1 LDCU.64 UR4, c[0x0][0x888] ;  /* 0x00011100ff0417ac */ /* 0x000ea20008000a00 */
[----:B------:R-:W-:Y:S07]  /*5140*/  @UP1 UIMAD UR6, UR49, UR42, URZ ;  /* 0x0000002a310612a4 */ /* 0x000fee000f8e02ff */
[----:B------:R-:W-:Y:S01]  /*5150*/  @!P2 PRMT R69, R0, 0x7610, R69 ;  /* 0x000076100045a816 */ /* 0x000fe20000000045 */
[----:B--2---:R-:W-:Y:S06]  /*5160*/  @UP1 UIMAD.WIDE UR4, UR6, 0x4, UR4 ;  /* 0x00000004060418a5 */ /* 0x004fec000f8e0204 */
[----:B------:R-:W-:Y:S01]  /*5170*/  IMAD.U32 R12, RZ, RZ, UR4 ;  /* 0x00000004ff0c7e24 */ /* 0x000fe2000f8e00ff */
[----:B------:R-:W-:Y:S04]  /*5180*/  MOV R13, UR5 ;  /* 0x00000005000d7c02 */ /* 0x000fe80008000f00 */
[----:B------:R-:W2:Y:S01]  /*5190*/  @!UP1 LDCU UR4, c[0x0][0x880] ;  /* 0x00011000ff0497ac */ /* 0x000ea20008000800 */
[----:B-1---5:R1:W5:Y:S02]  /*51a0*/  @P2 LDG.E R27, desc[UR8][R12.64] ;  /* 0x000000080c1b2981 */ /* 0x022364000c1e1900 */
[----:B-12---:R-:W-:Y:S07]  /*51b0*/  @!P2 IMAD.U32 R27, RZ, RZ, UR4 ;  /* 0x00000004ff1bae24 */ /* 0x006fee000f8e00ff */
.L_x_68:
[----:B-----5:R-:W-:Y:S01]  /*51c0*/  @!P1 FSETP.EQ.AND P3, PT, R27, RZ, PT ;  /* 0x000000ff1b00920b */ /* 0x020fe20003f62000 */
[----:B------:R-:W-:Y:S01]  /*51d0*/  @!UPT UIADD3 URZ, UPT, UPT, URZ, URZ, URZ ;  /* 0x000000fffffff290 */ /* 0x000fe2000fffe0ff */
[----:B------:R-:W-:Y:S11]  /*51e0*/  @!P1 BRA `(.L_x_69) ;  /* 0x0000000000149947 */ /* 0x000ff60003800000 */
[----:B------:R-:W-:Y:S02]  /*51f0*/  LOP3.LUT P1, RZ, R69, 0xff, RZ, 0xc0, !PT ;  /* 0x000000ff45ff7812 */ /* 0x000fe4000782c0ff */
[----:B------:R-:W-:Y:S04]  /*5200*/  PLOP3.LUT P3, PT, PT, PT, UP1, 0x80, 0x8 ;  /* 0x000000000008781c */ /* 0x000fe80003f6f018 */
[----:B------:R-:W-:Y:S07]  /*5210*/  PLOP3.LUT P3, PT, P3, PT, PT, 0x8, 0x80 ;  /* 0x000000000080781c */ /* 0x000fee0001f6e170 */
[----:B------:R-:W-:Y:S11]  /*5220*/  @P1 FSETP.EQ.AND P3, PT, R27, RZ, PT ;  /* 0x000000ff1b00120b */ /* 0x000ff60003f62000 */
[----:B------:R-:W-:Y:S02]  /*5230*/  @!UPT UIADD3 URZ, UPT, UPT, URZ, URZ, URZ ;  /* 0x000000fffffff290 */ /* 0x000fe4000fffe0ff */
.L_x_69:
[----:B------:R-:W1:Y:S01]  /*5240*/  SYNCS.PHASECHK.TRANS64.TRYWAIT P1, [UR31+0xa0], R9 ;  /* 0x0000a009ff0075a7 */ /* 0x000e62000802111f */
[----:B------:R-:W-:Y:S04]  /*5250*/  ELECT P2, URZ, PT ;  /* 0x0000000000ff782f */ /* 0x000fe80003840000 */
[----:B------:R-:W-:Y:S01]  /*5260*/  PLOP3.LUT P2, PT, P3, P2, PT, 0xf2, 0x2f ;  /* 0x00000000002f781c */ /* 0x000fe20001f45e72 */
[----:B------:R-:W-:Y:S01]  /*5270*/  @!UPT UIADD3 URZ, UPT, UPT, URZ, URZ, URZ ;  /* 0x000000fffffff290 */ /* 0x000fe2000fffe0ff */
[----:B-1----:R-:W-:Y:S11]  /*5280*/  @!P1 BRA `(.L_x_70) ;  /* 0x0000004800f09947 */ /* 0x002ff60003800000 */
.L_x_162:
[----:B------:R-:W-:Y:S01]  /*5290*/  @!P2 IADD3 R3, P1, PT, R14, 0x580, RZ ;  /* 0x000005800e03a810 */ /* 0x000fe20007f3e0ff */
[----:B------:R-:W-:Y:S01]  /*52a0*/  VOTEU.ALL UP0, P2 ;  /* 0x0000000000ff7886 */ /* 0x000fe20001000000 */
[----:B------:R-:W-:Y:S01]  /*52b0*/  UMOV UR6, 0x0 ;  /* 0x0000000000067882 */ /* 0x000fe20000000000 */
[----:B------:R-:W-:Y:S01]  /*52c0*/  UMOV UR7, 0x10000000 ;  /* 0x1000000000077882 */ /* 0x000fe20000000000 */
[----:B------:R-:W-:Y:S01]  /*52d0*/  @!P2 R2UR UR5, R3 ;  /* 0x000000000305a2ca */ /* 0x000fe200000e0000 */
[----:B-1----:R-:W-:Y:S01]  /*52e0*/  @!P2 IMAD.X R0, RZ, RZ, R15, P1 ;  /* 0x000000ffff00a224 */ /* 0x002fe200008e060f */
[----:B------:R-:W-:Y:S01]  /*52f0*/  @!UP0 UIADD3 UR32, UPT, UPT, UR31, 0x400, URZ ;  /* 0x000004001f208890 */ /* 0x000fe2000fffe0ff */
[----:B------:R-:W-:Y:S03]  /*5300*/  VOTEU.ALL UP0, P2 ;  /* 0x0000000000ff7886 */ /* 0x000fe60001000000 */
[----:B------:R-:W-:Y:S01]  /*5310*/  @!P2 R2UR UR4, R0 ;  /* 0x000000000004a2ca */ /* 0x000fe200000e0000 */
[----:B------:R-:W-:Y:S06]  /*5320*/  @!P2 IMAD.MOV.U32 R0, RZ, RZ, 0x2000 ;  /* 0x00002000ff00a424 */ /* 0x000fec00078e00ff */
[----:B------:R-:W-:Y:S06]  /*5330*/  IMAD.U32 R12, RZ, RZ, UR5 ;  /* 0x00000005ff0c7e24 */ /* 0x000fec000f8e00ff */
[----:B------:R-:W-:Y:S01]  /*5340*/  IMAD.U32 R13, RZ, RZ, UR4 ;  /* 0x00000004ff0d7e24 */ /* 0x000fe2000f8e00ff */
[----:B------:R-:W-:Y:S04]  /*5350*/  @!P2 R2UR UR4, R12 ;  /* 0x000000000c04a2ca */ /* 0x000fe800000e0000 */
[----:B------:R-:W-:Y:S11]  /*5360*/  @!P2 R2UR UR5, R13 ;  /* 0x000000000d05a2ca */ /* 0x000ff600000e0000 */
[----:B------:R-:W-:Y:S02]  /*5370*/  @!UPT UIADD3 URZ, UPT, UPT, URZ, URZ, URZ ;  /* 0x000000fffffff290 */ /* 0x000fe4000fffe0ff */
[----:B------:R1:W-:Y:S01]  /*5380*/  @!UP0 UTMALDG.4D [UR32], [UR4], desc[UR6] ;  /* 0x00000620040085b4 */ /* 0x0003e20008019000 */
[----:B------:R1:W-:Y:S01]  /*5390*/  @!P2 SYNCS.ARRIVE.TRANS64.RED.A0TR RZ, [UR31+0x80], R0 ;  /* 0x00008000ffffa9a7 */ /* 0x0003e2000830041f */
[----:B------:R-:W-:Y:S01]  /*53a0*/  SYNCS.ARRIVE.TRANS64.RED.A1T0 RZ, [UR61], RZ ;  /* 0x000000ffffff79a7 */ /* 0x000fe2000810043d */
[----:B------:R-:W2:Y:S02]  /*53b0*/  SYNCS.PHASECHK.TRANS64.TRYWAIT P1, [UR31+0xa8], R9 ;  /* 0x0000a809ff0075a7 */ /* 0x000ea4000802111f */
[----:B-12---:R-:W-:Y:S05]  /*53c0*/  @!P1 BRA `(.L_x_71) ;  /* 0x0000004800b89947 */ /* 0x006fea0003800000 */
.L_x_164:
[----:B------:R-:W-:Y:S01]  /*53d0*/  @!P2 IADD3 R3, P1, PT, R14, 0x580, RZ ;  /* 0x000005800e03a810 */ /* 0x000fe20007f3e0ff */
[----:B------:R-:W-:Y:S01]  /*53e0*/  VOTEU.ALL UP0, P2 ;  /* 0x0000000000ff7886 */ /* 0x000fe20001000000 */
[----:B------:R-:W-:Y:S01]  /*53f0*/  UMOV UR6, 0x0 ;  /* 0x0000000000067882 */ /* 0x000fe20000000000 */
[----:B------:R-:W-:Y:S01]  /*5400*/  UMOV UR7, 0x10000000 ;  /* 0x1000000000077882 */ /* 0x000fe20000000000 */
[----:B------:R-:W-:Y:S01]  /*5410*/  @!P2 R2UR UR5, R3 ;  /* 0x000000000305a2ca */ /* 0x000fe200000e0000 */
[----:B-1----:R-:W-:Y:S01]  /*5420*/  @!P2 IMAD.X R0, RZ, RZ, R15, P1 ;  /* 0x000000ffff00a224 */ /* 0x002fe200008e060f */
[----:B------:R-:W-:Y:S02]  /*5430*/  @!UP0 UIADD3 UR26, UPT, UPT, UR34, 0x20, URZ ;  /* 0x00000020221a8890 */ /* 0x000fe4000fffe0ff */
[----:B------:R-:W-:Y:S02]  /*5440*/  @!UP0 UIADD3 UR24, UPT, UPT, UR31, 0x2400, URZ ;  /* 0x000024001f188890 */ /* 0x000fe4000fffe0ff */
[----:B------:R-:W-:Y:S01]  /*5450*/  @!P2 R2UR UR4, R0 ;  /* 0x000000000004a2ca */ /* 0x000fe200000e0000 */
[----:B------:R-:W-:Y:S01]  /*5460*/  VOTEU.ALL UP0, P2 ;  /* 0x0000000000ff7886 */ /* 0x000fe20001000000 */
[----:B------:R-:W-:Y:S01]  /*5470*/  @!P2 IMAD.MOV.U32 R0, RZ, RZ, 0x2000 ;  /* 0x00002000ff00a424 */ /* 0x000fe200078e00ff */
[----:B------:R-:W-:Y:S01]  /*5480*/  UMOV UR27, UR35 ;  /* 0x00000023001b7c82 */ /* 0x000fe20008000000 */
[----:B------:R-:W-:Y:S01]  /*5490*/  UMOV UR28, UR36 ;  /* 0x00000024001c7c82 */ /* 0x000fe20008000000 */
[----:B------:R-:W-:Y:S02]  /*54a0*/  UMOV UR29, UR37 ;  /* 0x00000025001d7c82 */ /* 0x000fe40008000000 */
        /* <DEDUP_REMOVED lines=10> */
.L_x_166:
[----:B------:R-:W-:Y:S01]  /*5550*/  @!P2 IADD3 R3, P1, PT, R14, 0x580, RZ ;  /* 0x000005800e03a810 */ /* 0x000fe20007f3e0ff */
[----:B------:R-:W-:Y:S01]  /*5560*/  VOTEU.ALL UP0, P2 ;  /* 0x0000000000ff7886 */ /* 0x000fe20001000000 */
[----:B------:R-:W-:Y:S01]  /*5570*/  UMOV UR6, 0x0 ;  /* 0x0000000000067882 */ /* 0x000fe20000000000 */
[----:B------:R-:W-:Y:S01]  /*5580*/  UMOV UR7, 0x10000000 ;  /* 0x1000000000077882 */ /* 0x000fe20000000000 */
[----:B------:R-:W-:Y:S01]  /*5590*/  @!P2 R2UR UR5, R3 ;  /* 0x000000000305a2ca */ /* 0x000fe200000e0000 */
[----:B-1----:R-:W-:Y:S01]  /*55a0*/  @!P2 IMAD.X R0, RZ, RZ, R15, P1 ;  /* 0x000000ffff00a224 */ /* 0x002fe200008e060f */
[----:B------:R-:W-:Y:S01]  /*55b0*/  @!UP0 UIADD3 UR18, UPT, UPT, UR34, 0x40, URZ ;  /* 0x0000004022128890 */ /* 0x000fe2000fffe0ff */
[----:B------:R-:W-:Y:S01]  /*55c0*/  @P0 SHF.R.U32.HI R4, RZ, 0x10, R5 ;  /* 0x00000010ff040819 */ /* 0x000fe20000011605 */
[----:B------:R-:W-:Y:S02]  /*55d0*/  @!UP0 UIADD3 UR16, UPT, UPT, UR31, 0x4400, URZ ;  /* 0x000044001f108890 */ /* 0x000fe4000fffe0ff */
[----:B------:R-:W-:Y:S01]  /*55e0*/  @!P2 R2UR UR4, R0 ;  /* 0x000000000004a2ca */ /* 0x000fe200000e0000 */
[----:B------:R-:W-:Y:S01]  /*55f0*/  VOTEU.ALL UP0, P2 ;  /* 0x0000000000ff7886 */ /* 0x000fe20001000000 */
[----:B------:R-:W-:Y:S01]  /*5600*/  @!P2 IMAD.MOV.U32 R0, RZ, RZ, 0x2000 ;  /* 0x00002000ff00a424 */ /* 0x000fe200078e00ff */
[----:B------:R-:W-:Y:S01]  /*5610*/  UMOV UR19, UR35 ;  /* 0x0000002300137c82 */ /* 0x000fe20008000000 */
[----:B------:R-:W-:Y:S01]  /*5620*/  UMOV UR20, UR36 ;  /* 0x0000002400147c82 */ /* 0x000fe20008000000 */
[----:B------:R-:W-:Y:S01]  /*5630*/  UMOV UR21, UR37 ;  /* 0x0000002500157c82 */ /* 0x000fe20008000000 */
[----:B------:R-:W-:Y:S01]  /*5640*/  @P0 R2UR UR49, R4 ;  /* 0x00000000043102ca */ /* 0x000fe200000e0000 */
        /* <DEDUP_REMOVED lines=10> */
.L_x_168:
[----:B------:R-:W-:Y:S01]  /*56f0*/  @!P2 IADD3 R3, P0, PT, R14, 0x580, RZ ;  /* 0x000005800e03a810 */ /* 0x000fe20007f1e0ff */
[----:B------:R-:W-:Y:S01]  /*5700*/  VOTEU.ALL UP0, P2 ;  /* 0x0000000000ff7886 */ /* 0x000fe20001000000 */
[----:B------:R-:W-:Y:S01]  /*5710*/  UMOV UR6, 0x0 ;  /* 0x0000000000067882 */ /* 0x000fe20000000000 */
[----:B------:R-:W-:Y:S01]  /*5720*/  UMOV UR7, 0x10000000 ;  /* 0x1000000000077882 */ /* 0x000fe20000000000 */
[----:B------:R-:W-:Y:S01]  /*5730*/  @!P2 R2UR UR5, R3 ;  /* 0x000000000305a2ca */ /* 0x000fe200000e0000 */
[----:B-1----:R-:W-:Y:S01]  /*5740*/  @!P2 IMAD.X R0, RZ, RZ, R15, P0 ;  /* 0x000000ffff00a224 */ /* 0x002fe200000e060f */
[----:B------:R-:W-:Y:S01]  /*5750*/  @!UP0 UIADD3 UR10, UPT, UPT, UR34, 0x60, URZ ;  /* 0x00000060220a8890 */ /* 0x000fe2000fffe0ff */
[----:B------:R-:W-:Y:S01]  /*5760*/  LOP3.LUT R10, R10, 0x1, RZ, 0x3c, !PT ;  /* 0x000000010a0a7812 */ /* 0x000fe200078e3cff */
[----:B------:R-:W-:Y:S01]  /*5770*/  @!UP0 UIADD3 UR8, UPT, UPT, UR31, 0x6400, URZ ;  /* 0x000064001f088890 */ /* 0x000fe2000fffe0ff */
[----:B------:R-:W-:Y:S01]  /*5780*/  LOP3.LUT R8, R8, 0x1, RZ, 0x3c, !PT ;  /* 0x0000000108087812 */ /* 0x000fe200078e3cff */
[----:B------:R-:W-:Y:S01]  /*5790*/  @!UP0 UIADD3 UR9, UPT, UPT, UR31, 0x98, URZ ;  /* 0x000000981f098890 */ /* 0x000fe2000fffe0ff */
[----:B------:R-:W-:Y:S01]  /*57a0*/  @!P2 R2UR UR4, R0 ;  /* 0x000000000004a2ca */ /* 0x000fe200000e0000 */
[----:B------:R-:W-:Y:S01]  /*57b0*/  VOTEU.ALL UP0, P2 ;  /* 0x0000000000ff7886 */ /* 0x000fe20001000000 */
[----:B------:R-:W-:Y:S01]  /*57c0*/  UMOV UR11, UR35 ;  /* 0x00000023000b7c82 */ /* 0x000fe20008000000 */
[----:B------:R-:W-:Y:S01]  /*57d0*/  UMOV UR12, UR36 ;  /* 0x00000024000c7c82 */ /* 0x000fe20008000000 */
[----:B------:R-:W-:Y:S01]  /*57e0*/  UMOV UR13, UR37 ;  /* 0x00000025000d7c82 */ /* 0x000fe20008000000 */
[----:B------:R-:W-:Y:S01]  /*57f0*/  UIADD3 UR20, UPT, UPT, UR14, UR55, URZ ;  /* 0x000000370e147290 */ /* 0x000fe2000fffe0ff */
[----:B------:R-:W-:Y:S01]  /*5800*/  IMAD.U32 R4, RZ, RZ, UR5 ;  /* 0x00000005ff047e24 */ /* 0x000fe2000f8e00ff */
[----:B------:R-:W-:Y:S02]  /*5810*/  UIADD3 UR24, UPT, UPT, UR15, UR54, URZ ;  /* 0x000000360f187290 */ /* 0x000fe4000fffe0ff */
[----:B------:R-:W-:Y:S04]  /*5820*/  UPLOP3.LUT UP2, UPT, UPT, UPT, UPT, 0x80, 0x8 ;  /* 0x000000000008789c */ /* 0x000fe80003f4f070 */
[----:B------:R-:W-:Y:S01]  /*5830*/  IMAD.U32 R5, RZ, RZ, UR4 ;  /* 0x00000004ff057e24 */ /* 0x000fe2000f8e00ff */
[----:B------:R-:W-:Y:S04]  /*5840*/  @!P2 R2UR UR4, R4 ;  /* 0x000000000404a2ca */ /* 0x000fe800000e0000 */
[----:B------:R-:W-:Y:S11]  /*5850*/  @!P2 R2UR UR5, R5 ;  /* 0x000000000505a2ca */ /* 0x000ff600000e0000 */
[----:B------:R-:W-:Y:S02]  /*5860*/  @!UPT UIADD3 URZ, UPT, UPT, URZ, URZ, URZ ;  /* 0x000000fffffff290 */ /* 0x000fe4000fffe0ff */
[----:B------:R1:W-:Y:S01]  /*5870*/  @!UP0 UTMALDG.4D [UR8], [UR4], desc[UR6] ;  /* 0x00000608040085b4 */ /* 0x0003e20008019000 */
[----:B------:R1:W-:Y:S01]  /*5880*/  @!P2 SYNCS.ARRIVE.TRANS64.RED.A0TR RZ, [UR31+0x98], R2 ;  /* 0x00009802ffffa9a7 */ /* 0x0003e2000830041f */
[----:B------:R-:W-:Y:S01]  /*5890*/  SYNCS.ARRIVE.TRANS64.RED.A1T0 RZ, [UR58], RZ ;  /* 0x000000ffffff79a7 */ /* 0x000fe2000810043a */
[----:B------:R-:W-:Y:S05]  /*58a0*/  BRA.U UP3, `(.L_x_74) ;  /* 0xffffffed03c47547 */ /* 0x000fea000b83ffff */
[----:B------:R-:W-:-:S04]  /*58b0*/  SHF.L.U32 R3, R10, 0x1f, RZ ;  /* 0x0000001f0a037819 */ /* 0x000fc800000006ff */
[----:B------:R-:W2:Y:S02]  /*58c0*/  SYNCS.PHASECHK.TRANS64.TRYWAIT P0, [UR31+0xa0], R3 ;  /* 0x0000a003ff0075a7 */ /* 0x000ea4000800111f */
[----:B--2---:R-:W-:Y:S05]  /*58d0*/  @!P0 BRA `(.L_x_75) ;  /* 0x0000004400bc8947 */ /* 0x004fea0003800000 */
.L_x_170:
[----:B------:R-:W3:Y:S02]  /*58e0*/  SYNCS.PHASECHK.TRANS64.TRYWAIT P0, [UR31+0xa8], R3 ;  /* 0x0000a803ff0075a7 */ /* 0x000ee4000800111f */
[----:B---3--:R-:W-:Y:S05]  /*58f0*/  @!P0 BRA `(.L_x_76) ;  /* 0x0000004400cc8947 */ /* 0x008fea0003800000 */
.L_x_172:
[----:B------:R-:W3:Y:S02]  /*5900*/  SYNCS.PHASECHK.TRANS64.TRYWAIT P0, [UR31+0xb0], R3 ;  /* 0x0000b003ff0075a7 */ /* 0x000ee4000800111f */
[----:B---3--:R-:W-:Y:S05]  /*5910*/  @!P0 BRA `(.L_x_77) ;  /* 0x0000004400dc8947 */ /* 0x008fea0003800000 */
.L_x_174:
[----:B--2---:R-:W-:-:S07]  /*5920*/  MOV R0, UR31 ;  /* 0x0000001f00007c02 */ /* 0x004fce0008000f00 */
.L_x_78:
[----:B--2---:R-:W-:-:S04]  /*5930*/  SHF.L.U32 R3, R10, 0x1f, RZ ;  /* 0x0000001f0a037819 */ /* 0x004fc800000006ff */
[----:B------:R2:W3:Y:S03]  /*5940*/  SYNCS.PHASECHK.TRANS64.TRYWAIT P0, [R0+URZ+0xb8], R3 ;  /* 0x0000b803000075a7 */ /* 0x0004e600080011ff */
[----:B---3--:R-:W-:Y:S05]  /*5950*/  @!P0 NANOSLEEP.SYNCS 0x989680 ;  /* 0x009896800000895d */ /* 0x008fea0003900000 */
[----:B------:R-:W3:Y:S02]  /*5960*/  @!P0 SYNCS.PHASECHK.TRANS64 P0, [R0+URZ+0xb8], R3 ;  /* 0x0000b803000085a7 */ /* 0x000ee400080010ff */
[----:B-1-3--:R-:W-:Y:S05]  /*5970*/  @P0 EXIT ;  /* 0x000000000000094d */ /* 0x00afea0003800000 */
[----:B------:R-:W-:Y:S05]  /*5980*/  BRA `(.L_x_78) ;  /* 0xfffffffc00e87947 */ /* 0x000fea000383ffff */
.L_x_63:
[----:B------:R-:W-:-:S06]  /*5990*/  UISETP.GE.AND UP0, UPT, UR18, 0x4, UPT ;  /* 0x000000041200788c */ /* 0x000fcc000bf06270 */
[----:B------:R-:W-:-:S13]  /*59a0*/  PLOP3.LUT P0, PT, PT, PT, UP0, 0x80, 0x8 ;  /* 0x000000000008781c */ /* 0x000fda0003f0f008 */
[----:B-1----:R-:W-:Y:S05]  /*59b0*/  @!P0 EXIT ;  /* 0x000000000000894d */ /* 0x002fea0003800000 */
[----:B------:R-:W1:Y:S08]  /*59c0*/  S2UR UR4, SR_CgaCtaId ;  /* 0x00000000000479c3 */ /* 0x000e700000008800 */
[----:B------:R-:W-:Y:S01]  /*59d0*/  BAR.SYNC.DEFER_BLOCKING 0x6, 0xa0 ;  /* 0x0182800000007b1d */ /* 0x000fe20000010000 */
[C---:B------:R-:W-:Y:S01]  /*59e0*/  IMAD.SHL.U32 R3, R68.reuse, 0x20, RZ ;  /* 0x0000002044037824 */ /* 0x040fe200078e00ff */
[----:B------:R-:W-:Y:S01]  /*59f0*/  USHF.R.S32.HI UR52, URZ, 0x1f, UR5 ;  /* 0x0000001fff347899 */ /* 0x000fe20008011405 */
[C---:B------:R-:W-:Y:S01]  /*5a00*/  IMAD.SHL.U32 R0, R68.reuse, 0x10, RZ ;  /* 0x0000001044007824 */ /* 0x040fe200078e00ff */
[C---:B------:R-:W-:Y:S01]  /*5a10*/  R2P PR, R68.reuse, 0x6 ;  /* 0x0000000644007804 */ /* 0x040fe20000000000 */
[----:B------:R-:W-:Y:S01]  /*5a20*/  IMAD.SHL.U32 R67, R68, 0x4, RZ ;  /* 0x0000000444437824 */ /* 0x000fe200078e00ff */
[----:B------:R-:W-:Y:S01]  /*5a30*/  UMOV UR48, 0x400 ;  /* 0x0000040000307882 */ /* 0x000fe20000000000 */
[C---:B------:R-:W-:Y:S01]  /*5a40*/  LOP3.LUT R4, R3.reuse, 0xe0, RZ, 0xc0, !PT ;  /* 0x000000e003047812 */ /* 0x040fe200078ec0ff */
[----:B------:R-:W2:Y:S01]  /*5a50*/  LDC.64 R60, c[0x0][0x8b0] ;  /* 0x00022c00ff3c7b82 */ /* 0x000ea20000000a00 */
[----:B------:R-:W-:Y:S01]  /*5a60*/  LOP3.LUT R3, R3, 0x100, RZ, 0xc0, !PT ;  /* 0x0000010003037812 */ /* 0x000fe200078ec0ff */
[----:B------:R-:W3:Y:S01]  /*5a70*/  LDCU.64 UR6, c[0x0][0x890] ;  /* 0x00011200ff0677ac */ /* 0x000ee20008000a00 */
[----:B------:R-:W-:Y:S01]  /*5a80*/  LOP3.LUT R67, R4, 0x1c, R67, 0xf8, !PT ;  /* 0x0000001c04437812 */ /* 0x000fe200078ef843 */
[C---:B------:R-:W-:Y:S01]  /*5a90*/  IMAD.U32 R23, R68.reuse, 0x10000, RZ ;  /* 0x0001000044177824 */ /* 0x040fe200078e00ff */
[----:B------:R-:W-:Y:S01]  /*5aa0*/  LOP3.LUT R0, R3, 0x600, R0, 0xf8, !PT ;  /* 0x0000060003007812 */ /* 0x000fe200078ef800 */
[----:B------:R-:W-:Y:S01]  /*5ab0*/  IMAD.MOV.U32 R76, RZ, RZ, 0x10 ;  /* 0x00000010ff4c7424 */ /* 0x000fe200078e00ff */
[----:B------:R-:W-:Y:S01]  /*5ac0*/  SHF.R.U32.HI R4, RZ, 0x2, R68 ;  /* 0x00000002ff047819 */ /* 0x000fe20000011644 */
[----:B------:R-:W4:Y:S01]  /*5ad0*/  LDC.64 R42, c[0x0][0x8a8] ;  /* 0x00022a00ff2a7b82 */ /* 0x000f220000000a00 */
[----:B------:R-:W-:Y:S01]  /*5ae0*/  IMAD.MOV.U32 R75, RZ, RZ, 0x20 ;  /* 0x00000020ff4b7424 */ /* 0x000fe200078e00ff */
[----:B------:R-:W-:Y:S01]  /*5af0*/  ULEA.HI UR52, UR52, UR5, URZ, 0x7 ;  /* 0x0000000534347291 */ /* 0x000fe2000f8f38ff */
[----:B------:R-:W-:Y:S01]  /*5b00*/  LOP3.LUT R67, R67, 0x4, R4, 0x78, !PT ;  /* 0x0000000443437812 */ /* 0x000fe200078e7804 */
[----:B------:R-:W-:Y:S01]  /*5b10*/  IMAD.MOV.U32 R66, RZ, RZ, 0x1 ;  /* 0x00000001ff427424 */ /* 0x000fe200078e00ff */
[----:B------:R-:W-:Y:S01]  /*5b20*/  LOP3.LUT R68, R68, 0x60, RZ, 0xc0, !PT ;  /* 0x0000006044447812 */ /* 0x000fe200078ec0ff */
[----:B------:R-:W-:Y:S01]  /*5b30*/  IMAD.MOV.U32 R22, RZ, RZ, RZ ;  /* 0x000000ffff167224 */ /* 0x000fe200078e00ff */
[----:B-1----:R-:W-:Y:S01]  /*5b40*/  ULEA UR48, UR4, UR48, 0x18 ;  /* 0x0000003004307291 */ /* 0x002fe2000f8ec0ff */
[----:B------:R-:W-:-:S02]  /*5b50*/  LOP3.LUT R67, R0, R67, RZ, 0xfc, !PT ;  /* 0x0000004300437212 */ /* 0x000fc400078efcff */
[----:B------:R-:W-:Y:S02]  /*5b60*/  CS2R R64, SRZ ;  /* 0x0000000000407805 */ /* 0x000fe4000001ff00 */
[----:B------:R-:W-:Y:S01]  /*5b70*/  LOP3.LUT R23, R23, 0x600000, RZ, 0xc0, !PT ;  /* 0x0060000017177812 */ /* 0x000fe200078ec0ff */
[----:B------:R-:W-:Y:S01]  /*5b80*/  UIADD3 UR4, UPT, UPT, UR48, 0x400, URZ ;  /* 0x0000040030047890 */ /* 0x000fe2000fffe0ff */
[----:B---3--:R-:W-:Y:S01]  /*5b90*/  IMAD.U32 R72, RZ, RZ, UR6 ;  /* 0x00000006ff487e24 */ /* 0x008fe2000f8e00ff */
[----:B------:R-:W-:Y:S01]  /*5ba0*/  SEL R76, R76, 0xfffffff0, !P2 ;  /* 0xfffffff04c4c7807 */ /* 0x000fe20005000000 */
[----:B------:R-:W-:Y:S01]  /*5bb0*/  IMAD.U32 R71, RZ, RZ, UR7 ;  /* 0x00000007ff477e24 */ /* 0x000fe2000f8e00ff */
[----:B------:R-:W-:Y:S01]  /*5bc0*/  SEL R75, R75, 0xffffffe0, !P1 ;  /* 0xffffffe04b4b7807 */ /* 0x000fe20004800000 */
[----:B------:R-:W1:Y:S01]  /*5bd0*/  LDS R2, [UR48+0x120] ;  /* 0x00012030ff027984 */ /* 0x000e620008000800 */
[----:B------:R-:W-:Y:S01]  /*5be0*/  IMAD.U32 R74, RZ, RZ, UR4 ;  /* 0x00000004ff4a7e24 */ /* 0x000fe2000f8e00ff */
[----:B------:R-:W3:Y:S01]  /*5bf0*/  LDCU UR61, c[0x0][0x370] ;  /* 0x00006e00ff3d77ac */ /* 0x000ee20008000800 */
[----:B------:R-:W1:Y:S01]  /*5c00*/  LDCU UR45, c[0x0][0xb0c] ;  /* 0x00016180ff2d77ac */ /* 0x000e620008000800 */
[----:B------:R-:W1:Y:S01]  /*5c10*/  LDCU UR38, c[0x0][0xb30] ;  /* 0x00016600ff2677ac */ /* 0x000e620008000800 */
[----:B------:R-:W1:Y:S01]  /*5c20*/  LDCU.64 UR54, c[0x0][0x888] ;  /* 0x00011100ff3677ac */ /* 0x000e620008000a00 */
[----:B------:R-:W1:Y:S01]  /*5c30*/  LDCU.64 UR46, c[0x0][0xb28] ;  /* 0x00016500ff2e77ac */ /* 0x000e620008000a00 */
[----:B------:R-:W1:Y:S01]  /*5c40*/  LDCU.128 UR56, c[0x0][0xb10] ;  /* 0x00016200ff3877ac */ /* 0x000e620008000c00 */
[----:B------:R-:W1:Y:S01]  /*5c50*/  LDCU UR60, c[0x0][0x374] ;  /* 0x00006e80ff3c77ac */ /* 0x000e620008000800 */
[----:B------:R-:W-:Y:S01]  /*5c60*/  USHF.R.S32.HI UR52, URZ, 0x7, UR52 ;  /* 0x00000007ff347899 */ /* 0x000fe20008011434 */
[----:B------:R-:W-:Y:S01]  /*5c70*/  UMOV UR53, URZ ;  /* 0x000000ff00357c82 */ /* 0x000fe20008000000 */
[----:B------:R-:W-:Y:S01]  /*5c80*/  UMOV UR50, URZ ;  /* 0x000000ff00327c82 */ /* 0x000fe20008000000 */
[C---:B-1----:R-:W-:Y:S01]  /*5c90*/  VIADD R3, R2.reuse, 0x80 ;  /* 0x0000008002037836 */ /* 0x042fe20000000000 */
[----:B------:R-:W-:-:S04]  /*5ca0*/  LOP3.LUT R2, R2, 0xffff, RZ, 0xc0, !PT ;  /* 0x0000ffff02027812 */ /* 0x000fc800078ec0ff */
[----:B------:R-:W-:-:S05]  /*5cb0*/  LOP3.LUT R3, R3, 0xffff, RZ, 0xc0, !PT ;  /* 0x0000ffff03037812 */ /* 0x000fca00078ec0ff */
[----:B--234-:R1:W-:Y:S02]  /*5cc0*/  STL.64 [R1], R2 ;  /* 0x0000000201007387 */ /* 0x01c3e40000100a00 */
.L_x_122:
[----:B-12---:R-:W-:Y:S04]  /*5cd0*/  SHF.L.U32 R3, R64, 0x1f, RZ ;  /* 0x0000001f40037819 */ /* 0x006fe800000006ff */
[----:B------:R-:W1:Y:S02]  /*5ce0*/  SYNCS.PHASECHK.TRANS64.TRYWAIT P0, [UR48+0xd0], R3 ;  /* 0x0000d003ff0075a7 */ /* 0x000e640008001130 */
[----:B-1----:R-:W-:Y:S05]  /*5cf0*/  @!P0 BRA `(.L_x_79) ;  /* 0x0000004000fc8947 */ /* 0x002fea0003800000 */
.L_x_176:
[----:B------:R-:W2:Y:S01]  /*5d00*/  LDS.128 R4, [UR48+0x110] ;  /* 0x00011030ff047984 */ /* 0x000ea20008000c00 */
[----:B------:R-:W-:Y:S01]  /*5d10*/  UIADD3 UR4, UPT, UPT, UR48, 0xd8, URZ ;  /* 0x000000d830047890 */ /* 0x000fe2000fffe0ff */
[----:B------:R-:W-:Y:S01]  /*5d20*/  IMAD R2, R22, 0x4, R1 ;  /* 0x0000000416027824 */ /* 0x000fe200078e0201 */
[----:B------:R-:W-:Y:S02]  /*5d30*/  UISETP.GE.AND UP0, UPT, UR39, 0x1, UPT ;  /* 0x000000012700788c */ /* 0x000fe4000bf06270 */
[----:B------:R-:W-:Y:S01]  /*5d40*/  UPRMT UR4, URZ, 0x654, UR4 ;  /* 0x00000654ff047896 */ /* 0x000fe20008000004 */
[----:B------:R-:W-:Y:S01]  /*5d50*/  @!PT LDS RZ, [RZ] ;  /* 0x00000000fffff984 */ /* 0x000fe20000000800 */
[----:B------:R-:W-:Y:S01]  /*5d60*/  @!PT LDS RZ, [RZ] ;  /* 0x00000000fffff984 */ /* 0x000fe20000000800 */
[----:B------:R-:W-:Y:S01]  /*5d70*/  @!PT LDS RZ, [RZ] ;  /* 0x00000000fffff984 */ /* 0x000fe20000000800 */
[----:B------:R-:W-:Y:S01]  /*5d80*/  @!PT LDS RZ, [RZ] ;  /* 0x00000000fffff984 */ /* 0x000fe20000000800 */
[----:B------:R3:W-:Y:S06]  /*5d90*/  MEMBAR.ALL.CTA ;  /* 0x0000000000007992 */ /* 0x0007ec0000008000 */
[----:B---3--:R-:W3:Y:S02]  /*5da0*/  FENCE.VIEW.ASYNC.S ;  /* 0x00000000000073c6 */ /* 0x008ee40000000000 */
[----:B---3--:R-:W-:Y:S06]  /*5db0*/  SYNCS.ARRIVE.TRANS64.RED.A1T0 RZ, [UR4], RZ ;  /* 0x000000ffffff79a7 */ /* 0x008fec0008100404 */
[----:B------:R-:W5:Y:S01]  /*5dc0*/  LDL R2, [R2] ;  /* 0x0000000002027983 */ /* 0x000f620000100800 */
[----:B--2---:R-:W-:Y:S11]  /*5dd0*/  LOP3.LUT P0, RZ, R6, 0x1, RZ, 0xc0, !PT ;  /* 0x0000000106ff7812 */ /* 0x004ff6000780c0ff */
[----:B------:R-:W-:Y:S02]  /*5de0*/  @!UPT UIADD3 URZ, UPT, UPT, URZ, URZ, URZ ;  /* 0x000000fffffff290 */ /* 0x000fe4000fffe0ff */
[----:B------:R-:W-:Y:S01]  /*5df0*/  VOTEU.ANY UP1, P0 ;  /* 0x0000000000ff7886 */ /* 0x000fe20000020100 */
[----:B------:R-:W-:Y:S01]  /*5e00*/  PLOP3.LUT P0, PT, PT, PT, UP1, 0x80, 0x8 ;  /* 0x000000000008781c */ /* 0x000fe20003f0f018 */
[----:B------:R-:W-:Y:S11]  /*5e10*/  UP2UR UR62, UPR, URZ, 0x2 ;  /* 0x00000002ff3e7883 */ /* 0x000ff60008000000 */
[----:B------:R-:W-:Y:S01]  /*5e20*/  @!UPT UIADD3 URZ, UPT, UPT, URZ, URZ, URZ ;  /* 0x000000fffffff290 */ /* 0x000fe2000fffe0ff */
[----:B-1----:R-:W-:Y:S02]  /*5e30*/  @P0 MOV R3, R4 ;  /* 0x0000000400030202 */ /* 0x002fe40000000f00 */
[----:B------:R-:W-:Y:S02]  /*5e40*/  @P0 LOP3.LUT R0, R5, 0xffff, RZ, 0xc0, !PT ;  /* 0x0000ffff05000812 */ /* 0x000fe400078ec0ff */
[----:B------:R-:W-:Y:S02]  /*5e50*/  @P0 R2UR UR5, R3 ;  /* 0x00000000030502ca */ /* 0x000fe400000e0000 */
[----:B------:R-:W-:Y:S01]  /*5e60*/  @P0 R2UR UR4, R0 ;  /* 0x00000000000402ca */ /* 0x000fe200000e0000 */
[----:B------:R-:W-:Y:S05]  /*5e70*/  IMAD.U32 R0, RZ, RZ, UR52 ;  /* 0x00000034ff007e24 */ /* 0x000fea000f8e00ff */
[----:B------:R-:W-:Y:S05]  /*5e80*/  IABS R3, R0 ;  /* 0x0000000000037213 */ /* 0x000fea0000000000 */
[----:B------:R-:W-:Y:S02]  /*5e90*/  @UP1 UMOV UR37, UR5 ;  /* 0x0000000500251c82 */ /* 0x000fe40008000000 */
[----:B------:R-:W-:Y:S01]  /*5ea0*/  @UP1 UMOV UR36, UR4 ;  /* 0x0000000400241c82 */ /* 0x000fe20008000000 */
[----:B------:R-:W-:Y:S05]  /*5eb0*/  BRA.U !UP0, `(.L_x_80) ;  /* 0x0000000108cc7547 */ /* 0x000fea000b800000 */
[----:B------:R-:W1:Y:S01]  /*5ec0*/  LDCU UR9, c[0x0][0xb20] ;  /* 0x00016400ff0977ac */ /* 0x000e620008000800 */
[----:B------:R-:W-:Y:S02]  /*5ed0*/  UIMAD.WIDE.U32 UR4, UR60, UR59, URZ ;  /* 0x0000003b3c0472a5 */ /* 0x000fe4000f8e00ff */
[----:B------:R-:W-:Y:S02]  /*5ee0*/  UIMAD.WIDE.U32 UR6, UR61, UR56, URZ ;  /* 0x000000383d0672a5 */ /* 0x000fe4000f8e00ff */
[----:B------:R-:W-:Y:S02]  /*5ef0*/  UIMAD.WIDE.U32 UR10, UR36, UR59, URZ ;  /* 0x0000003b240a72a5 */ /* 0x000fe4000f8e00ff */
[----:B------:R-:W-:Y:S02]  /*5f00*/  UISETP.NE.AND UP0, UPT, UR58, 0x1, UPT ;  /* 0x000000013a00788c */ /* 0x000fe4000bf05270 */
[----:B------:R-:W-:Y:S02]  /*5f10*/  UISETP.NE.AND UP1, UPT, UR45, 0x1, UPT ;  /* 0x000000012d00788c */ /* 0x000fe4000bf25270 */
[----:B------:R-:W-:Y:S02]  /*5f20*/  UISETP.NE.AND UP2, UPT, UR39, 0x1, UPT ;  /* 0x000000012700788c */ /* 0x000fe4000bf45270 */
[----:B------:R-:W-:Y:S01]  /*5f30*/  UIMAD.WIDE.U32 UR12, UR37, UR56, URZ ;  /* 0x00000038250c72a5 */ /* 0x000fe2000f8e00ff */
[----:B------:R-:W-:Y:S01]  /*5f40*/  UMOV UR4, UR5 ;  /* 0x0000000500047c82 */ /* 0x000fe20008000000 */
[----:B------:R-:W-:Y:S01]  /*5f50*/  UMOV UR6, UR11 ;  /* 0x0000000b00067c82 */ /* 0x000fe20008000000 */
[----:B-1----:R-:W-:Y:S03]  /*5f60*/  USHF.R.U32.HI UR8, URZ, UR9, UR4 ;  /* 0x00000009ff087299 */ /* 0x002fe60008011604 */
[----:B------:R-:W-:Y:S02]  /*5f70*/  UMOV UR4, UR7 ;  /* 0x0000000700047c82 */ /* 0x000fe40008000000 */
[----:B------:R-:W-:Y:S02]  /*5f80*/  USHF.R.U32.HI UR5, URZ, UR57, UR4 ;  /* 0x00000039ff057299 */ /* 0x000fe40008011604 */
[----:B------:R-:W-:Y:S02]  /*5f90*/  USEL UR4, UR60, UR8, !UP0 ;  /* 0x000000083c047287 */ /* 0x000fe4000c000000 */
[----:B------:R-:W-:Y:S02]  /*5fa0*/  USHF.R.U32.HI UR8, URZ, UR9, UR6 ;  /* 0x00000009ff087299 */ /* 0x000fe40008011606 */
[----:B------:R-:W-:Y:S02]  /*5fb0*/  UIMAD.WIDE.U32 UR6, UR4, UR46, URZ ;  /* 0x0000002e040672a5 */ /* 0x000fe4000f8e00ff */
[----:B------:R-:W-:Y:S02]  /*5fc0*/  USEL UR9, UR61, UR5, !UP1 ;  /* 0x000000053d097287 */ /* 0x000fe4000c800000 */
[----:B------:R-:W-:Y:S02]  /*5fd0*/  USEL UR8, UR36, UR8, !UP0 ;  /* 0x0000000824087287 */ /* 0x000fe4000c000000 */
[----:B------:R-:W-:Y:S01]  /*5fe0*/  UIMAD.WIDE.U32 UR10, UR9, UR46, URZ ;  /* 0x0000002e090a72a5 */ /* 0x000fe2000f8e00ff */
[----:B------:R-:W-:Y:S01]  /*5ff0*/  UMOV UR6, UR7 ;  /* 0x0000000700067c82 */ /* 0x000fe20008000000 */
[----:B------:R-:W-:Y:S01]  /*6000*/  UMOV UR5, UR13 ;  /* 0x0000000d00057c82 */ /* 0x000fe20008000000 */
[----:B------:R-:W-:Y:S02]  /*6010*/  @UP2 USHF.R.U32.HI UR4, URZ, UR47, UR6 ;  /* 0x0000002fff042299 */ /* 0x000fe40008011606 */
[----:B------:R-:W-:Y:S02]  /*6020*/  USHF.R.U32.HI UR5, URZ, UR57, UR5 ;  /* 0x00000039ff057299 */ /* 0x000fe40008011605 */
[----:B------:R-:W-:Y:S02]  /*6030*/  UIMAD UR4, UR39, UR4, URZ ;  /* 0x00000004270472a4 */ /* 0x000fe4000f8e02ff */
[----:B------:R-:W-:Y:S02]  /*6040*/  USEL UR5, UR37, UR5, !UP1 ;  /* 0x0000000525057287 */ /* 0x000fe4000c800000 */
[----:B------:R-:W-:Y:S01]  /*6050*/  UISETP.GE.AND UP0, UPT, UR8, UR4, UPT ;  /* 0x000000040800728c */ /* 0x000fe2000bf06270 */
[----:B------:R-:W-:Y:S01]  /*6060*/  UMOV UR6, UR11 ;  /* 0x0000000b00067c82 */ /* 0x000fe20008000000 */
[----:B------:R-:W-:Y:S02]  /*6070*/  UIMAD.WIDE.U32 UR10, UR8, UR46, URZ ;  /* 0x0000002e080a72a5 */ /* 0x000fe4000f8e00ff */
[----:B------:R-:W-:Y:S04]  /*6080*/  @UP2 USHF.R.U32.HI UR9, URZ, UR47, UR6 ;  /* 0x0000002fff092299 */ /* 0x000fe80008011606 */
[----:B------:R-:W-:Y:S01]  /*6090*/  UIMAD UR6, UR39, UR9, URZ ;  /* 0x00000009270672a4 */ /* 0x000fe2000f8e02ff */
[----:B------:R-:W-:Y:S03]  /*60a0*/  UMOV UR4, UR11 ;  /* 0x0000000b00047c82 */ /* 0x000fe60008000000 */
[----:B------:R-:W-:Y:S02]  /*60b0*/  UISETP.GE.OR UP0, UPT, UR5, UR6, UP0 ;  /* 0x000000060500728c */ /* 0x000fe40008706670 */
[----:B------:R-:W-:Y:S02]  /*60c0*/  USHF.R.U32.HI UR4, URZ, UR47, UR4 ;  /* 0x0000002fff047299 */ /* 0x000fe40008011604 */
[----:B------:R-:W-:Y:S02]  /*60d0*/  UIMAD.WIDE.U32 UR6, UR5, UR46, URZ ;  /* 0x0000002e050672a5 */ /* 0x000fe4000f8e00ff */
[----:B------:R-:W-:Y:S02]  /*60e0*/  USEL UR11, UR8, UR4, !UP2 ;  /* 0x00000004080b7287 */ /* 0x000fe4000d000000 */
[----:B------:R-:W-:Y:S02]  /*60f0*/  UIADD3 UR6, UPT, UPT, -UR5, URZ, URZ ;  /* 0x000000ff05067290 */ /* 0x000fe4000fffe1ff */
[----:B------:R-:W-:Y:S02]  /*6100*/  UIADD3 UR10, UPT, UPT, -UR11, URZ, URZ ;  /* 0x000000ff0b0a7290 */ /* 0x000fe4000fffe1ff */
[----:B------:R-:W-:Y:S02]  /*6110*/  UIMAD UR6, UR45, UR6, UR37 ;  /* 0x000000062d0672a4 */ /* 0x000fe4000f8e0225 */
[----:B------:R-:W-:Y:S01]  /*6120*/  UIMAD UR10, UR39, UR10, UR8 ;  /* 0x0000000a270a72a4 */ /* 0x000fe2000f8e0208 */
[----:B------:R-:W-:Y:S01]  /*6130*/  @!UP0 UMOV UR4, UR7 ;  /* 0x0000000700048c82 */ /* 0x000fe20008000000 */
[----:B------:R-:W-:Y:S02]  /*6140*/  UIADD3 UR7, UPT, UPT, -UR8, URZ, URZ ;  /* 0x000000ff08077290 */ /* 0x000fe4000fffe1ff */
[----:B------:R-:W-:Y:S04]  /*6150*/  @!UP0 USHF.R.U32.HI UR4, URZ, UR47, UR4 ;  /* 0x0000002fff048299 */ /* 0x000fe80008011604 */
[----:B------:R-:W-:Y:S04]  /*6160*/  @!UP0 USEL UR4, UR5, UR4, !UP2 ;  /* 0x0000000405048287 */ /* 0x000fe8000d000000 */
[----:B------:R-:W-:Y:S02]  /*6170*/  @!UP0 UIMAD UR9, UR9, UR10, UR4 ;  /* 0x0000000a090982a4 */ /* 0x000fe4000f8e0204 */
[----:B------:R-:W-:Y:S02]  /*6180*/  @!UP0 UIADD3 UR10, UPT, UPT, UR11, -UR4, URZ ;  /* 0x800000040b0a8290 */ /* 0x000fe4000fffe0ff */
[----:B------:R-:W-:Y:S02]  /*6190*/  UIMAD UR4, UR58, UR7, UR36 ;  /* 0x000000073a0472a4 */ /* 0x000fe4000f8e0224 */
[----:B------:R-:W-:Y:S03]  /*61a0*/  @!UP0 UIMAD UR8, UR10, UR39, UR5 ;  /* 0x000000270a0882a4 */ /* 0x000fe6000f8e0205 */
[----:B------:R-:W-:Y:S02]  /*61b0*/  @!UP0 UMOV UR5, UR9 ;  /* 0x0000000900058c82 */ /* 0x000fe40008000000 */
[----:B------:R-:W-:Y:S02]  /*61c0*/  UIMAD UR37, UR5, UR45, UR6 ;  /* 0x0000002d052572a4 */ /* 0x000fe4000f8e0206 */
[----:B------:R-:W-:Y:S11]  /*61d0*/  UIMAD UR36, UR8, UR58, UR4 ;  /* 0x0000003a082472a4 */ /* 0x000ff6000f8e0204 */
[----:B------:R-:W-:Y:S01]  /*61e0*/  @!UPT UIADD3 URZ, UPT, UPT, URZ, URZ, URZ ;  /* 0x000000fffffff290 */ /* 0x000fe2000fffe0ff */
.L_x_80:
[----:B------:R-:W1:Y:S01]  /*61f0*/  LDCU UR11, c[0x0][0x388] ;  /* 0x00007100ff0b77ac */ /* 0x000e620008000800 */
[----:B------:R-:W-:Y:S01]  /*6200*/  R2UR UR6, R3 ;  /* 0x00000000030672ca */ /* 0x000fe200000e0000 */
[----:B------:R-:W-:Y:S01]  /*6210*/  BSSY.RECONVERGENT B6, `(.L_x_81) ;  /* 0x0000074000067945 */ /* 0x000fe20003800200 */
[----:B------:R-:W-:Y:S01]  /*6220*/  IABS R0, R0 ;  /* 0x0000000000007213 */ /* 0x000fe20000000000 */
[----:B------:R-:W-:Y:S01]  /*6230*/  USHF.L.U32 UR42, UR24, 0x6, URZ ;  /* 0x00000006182a7899 */ /* 0x000fe200080006ff */
[----:B------:R-:W-:Y:S03]  /*6240*/  @P0 SHF.R.U32.HI R4, RZ, 0x10, R5 ;  /* 0x00000010ff040819 */ /* 0x000fe60000011605 */
[----:B------:R-:W-:Y:S01]  /*6250*/  IMAD.MOV R0, RZ, RZ, -R0 ;  /* 0x000000ffff007224 */ /* 0x000fe200078e0a00 */
[----:B------:R-:W-:Y:S02]  /*6260*/  @P0 R2UR UR63, R4 ;  /* 0x00000000043f02ca */ /* 0x000fe400000e0000 */
[----:B------:R-:W-:Y:S02]  /*6270*/  LOP3.LUT P0, RZ, R74, 0x3f0, RZ, 0xc0, !PT ;  /* 0x000003f04aff7812 */ /* 0x000fe4000780c0ff */
[----:B------:R-:W-:Y:S01]  /*6280*/  R2UR UR9, R0 ;  /* 0x00000000000972ca */ /* 0x000fe200000e0000 */
[----:B------:R-:W2:Y:S10]  /*6290*/  I2F.RP R9, UR6 ;  /* 0x0000000600097d06 */ /* 0x000eb40008209400 */
[----:B--2---:R-:W2:Y:S02]  /*62a0*/  MUFU.RCP R3, R9 ;  /* 0x0000000900037308 */ /* 0x004ea40000001000 */
[----:B--2---:R-:W-:Y:S08]  /*62b0*/  VIADD R8, R3, 0xffffffe ;  /* 0x0ffffffe03087836 */ /* 0x004ff00000000000 */
[----:B------:R-:W2:Y:S02]  /*62c0*/  F2I.FTZ.U32.TRUNC.NTZ R3, R8 ;  /* 0x0000000800037305 */ /* 0x000ea4000021f000 */
[----:B--2---:R-:W-:Y:S01]  /*62d0*/  R2UR UR5, R3 ;  /* 0x00000000030572ca */ /* 0x004fe200000e0000 */
[----:B------:R-:W-:Y:S05]  /*62e0*/  IMAD.U32 R3, RZ, RZ, UR20 ;  /* 0x00000014ff037e24 */ /* 0x000fea000f8e00ff */
[----:B------:R-:W-:Y:S04]  /*62f0*/  IABS R3, R3 ;  /* 0x0000000300037213 */ /* 0x000fe80000000000 */
[----:B------:R-:W-:Y:S01]  /*6300*/  R2UR UR8, R3 ;  /* 0x00000000030872ca */ /* 0x000fe200000e0000 */
[----:B-1----:R-:W-:Y:S02]  /*6310*/  IMAD.U32 R3, RZ, RZ, UR11 ;  /* 0x0000000bff037e24 */ /* 0x002fe4000f8e00ff */
[----:B------:R-:W-:Y:S03]  /*6320*/  UIADD3 UR4, UPT, UPT, URZ, -UR5, URZ ;  /* 0x80000005ff047290 */ /* 0x000fe6000fffe0ff */
[----:B------:R-:W-:Y:S01]  /*6330*/  IABS R9, R3 ;  /* 0x0000000300097213 */ /* 0x000fe20000000000 */
[----:B------:R-:W-:Y:S03]  /*6340*/  UIMAD UR7, UR4, UR6, URZ ;  /* 0x00000006040772a4 */ /* 0x000fe6000f8e02ff */
[----:B------:R-:W-:Y:S01]  /*6350*/  UMOV UR4, URZ ;  /* 0x000000ff00047c82 */ /* 0x000fe20008000000 */
[----:B------:R-:W1:Y:S01]  /*6360*/  I2F.RP R0, R9 ;  /* 0x0000000900007306 */ /* 0x000e620000209400 */
[----:B------:R-:W-:Y:S07]  /*6370*/  UIMAD.WIDE.U32 UR4, UR5, UR7, UR4 ;  /* 0x00000007050472a5 */ /* 0x000fee000f8e0004 */
[----:B------:R-:W-:Y:S02]  /*6380*/  UMOV UR4, UR5 ;  /* 0x0000000500047c82 */ /* 0x000fe40008000000 */
[----:B------:R-:W-:Y:S01]  /*6390*/  UIMAD.WIDE.U32 UR4, UR4, UR8, URZ ;  /* 0x00000008040472a5 */ /* 0x000fe2000f8e00ff */
[----:B-1----:R-:W1:Y:S06]  /*63a0*/  MUFU.RCP R0, R0 ;  /* 0x0000000000007308 */ /* 0x002e6c0000001000 */
[----:B------:R-:W-:Y:S02]  /*63b0*/  UMOV UR43, UR5 ;  /* 0x00000005002b7c82 */ /* 0x000fe40008000000 */
[----:B------:R-:W-:Y:S04]  /*63c0*/  UIMAD UR4, UR43, UR9, UR8 ;  /* 0x000000092b0472a4 */ /* 0x000fe8000f8e0208 */
[----:B------:R-:W-:Y:S01]  /*63d0*/  UISETP.GT.U32.AND UP0, UPT, UR6, UR4, UPT ;  /* 0x000000040600728c */ /* 0x000fe2000bf04070 */
[----:B-1----:R-:W-:Y:S10]  /*63e0*/  VIADD R10, R0, 0xffffffe ;  /* 0x0ffffffe000a7836 */ /* 0x002ff40000000000 */
[----:B------:R-:W-:Y:S02]  /*63f0*/  @!UP0 UIADD3 UR4, UPT, UPT, UR4, -UR6, URZ ;  /* 0x8000000604048290 */ /* 0x000fe4000fffe0ff */
[----:B------:R-:W-:Y:S01]  /*6400*/  @!UP0 UIADD3 UR43, UPT, UPT, UR43, 0x1, URZ ;  /* 0x000000012b2b8890 */ /* 0x000fe2000fffe0ff */
[----:B------:R-:W1:Y:S01]  /*6410*/  F2I.FTZ.U32.TRUNC.NTZ R11, R10 ;  /* 0x0000000a000b7305 */ /* 0x000e62000021f000 */
[----:B------:R-:W-:Y:S02]  /*6420*/  UISETP.GE.U32.AND UP2, UPT, UR4, UR6, UPT ;  /* 0x000000060400728c */ /* 0x000fe4000bf46070 */
[----:B------:R-:W-:Y:S02]  /*6430*/  ULOP3.LUT UR4, UR20, UR52, URZ, 0x3c, !UPT ;  /* 0x0000003414047292 */ /* 0x000fe4000f8e3cff */
[----:B------:R-:W-:Y:S02]  /*6440*/  UISETP.NE.AND UP0, UPT, UR52, URZ, UPT ;  /* 0x000000ff3400728c */ /* 0x000fe4000bf05270 */
[----:B------:R-:W-:Y:S05]  /*6450*/  UISETP.GE.AND UP1, UPT, UR4, URZ, UPT ;  /* 0x000000ff0400728c */ /* 0x000fea000bf26270 */
[----:B------:R-:W-:Y:S01]  /*6460*/  @UP2 UIADD3 UR43, UPT, UPT, UR43, 0x1, URZ ;  /* 0x000000012b2b2890 */ /* 0x000fe2000fffe0ff */
[--C-:B-1----:R-:W-:Y:S02]  /*6470*/  IMAD.MOV R8, RZ, RZ, -R11.reuse ;  /* 0x000000ffff087224 */ /* 0x102fe400078e0a0b */
[----:B------:R-:W-:Y:S03]  /*6480*/  IMAD.MOV.U32 R10, RZ, RZ, RZ ;  /* 0x000000ffff0a7224 */ /* 0x000fe600078e00ff */
[----:B------:R-:W-:Y:S01]  /*6490*/  @!UP1 UIADD3 UR43, UPT, UPT, -UR43, URZ, URZ ;  /* 0x000000ff2b2b9290 */ /* 0x000fe2000fffe1ff */
[----:B------:R-:W-:Y:S01]  /*64a0*/  IMAD R3, R8, R9, RZ ;  /* 0x0000000908037224 */ /* 0x000fe200078e02ff */
[----:B------:R-:W-:Y:S02]  /*64b0*/  UISETP.NE.AND UP1, UPT, UR38, 0x1, UPT ;  /* 0x000000012600788c */ /* 0x000fe4000bf25270 */
[----:B------:R-:W-:Y:S01]  /*64c0*/  @!UP0 ULOP3.LUT UR43, URZ, UR52, URZ, 0x33, !UPT ;  /* 0x00000034ff2b8292 */ /* 0x000fe2000f8e33ff */
[----:B------:R-:W-:Y:S05]  /*64d0*/  IMAD.HI.U32 R11, R11, R3, R10 ;  /* 0x000000030b0b7227 */ /* 0x000fea00078e000a */
[----:B------:R-:W-:Y:S03]  /*64e0*/  MOV R0, UR43 ;  /* 0x0000002b00007c02 */ /* 0x000fe60008000f00 */
[----:B------:R-:W1:Y:S01]  /*64f0*/  @!UP1 LDCU.128 UR12, c[0x0][0xb10] ;  /* 0x00016200ff0c97ac */ /* 0x000e620008000c00 */
[----:B------:R-:W-:Y:S05]  /*6500*/  IABS R0, R0 ;  /* 0x0000000000007213 */ /* 0x000fea0000000000 */
[----:B------:R-:W-:Y:S01]  /*6510*/  IMAD.HI.U32 R11, R11, R0, RZ ;  /* 0x000000000b0b7227 */ /* 0x000fe200078e00ff */
[----:B------:R-:W2:Y:S03]  /*6520*/  @!UP1 LDCU UR10, c[0x0][0xb20] ;  /* 0x00016400ff0a97ac */ /* 0x000ea60008000800 */
[----:B------:R-:W-:Y:S01]  /*6530*/  IMAD.MOV R3, RZ, RZ, -R11 ;  /* 0x000000ffff037224 */ /* 0x000fe200078e0a0b */
[----:B------:R-:W3:Y:S03]  /*6540*/  @!UP1 LDCU UR5, c[0x0][0xb0c] ;  /* 0x00016180ff0597ac */ /* 0x000ee60008000800 */
[C---:B------:R-:W-:Y:S01]  /*6550*/  IMAD R0, R9.reuse, R3, R0 ;  /* 0x0000000309007224 */ /* 0x040fe200078e0200 */
[----:B-1----:R-:W-:Y:S04]  /*6560*/  UIMAD.WIDE.U32 UR6, UR36, UR15, URZ ;  /* 0x0000000f240672a5 */ /* 0x002fe8000f8e00ff */
[----:B------:R-:W-:Y:S01]  /*6570*/  ISETP.GT.U32.AND P1, PT, R9, R0, PT ;  /* 0x000000000900720c */ /* 0x000fe20003f24070 */
[----:B------:R-:W-:Y:S02]  /*6580*/  UIMAD.WIDE.U32 UR8, UR37, UR12, URZ ;  /* 0x0000000c250872a5 */ /* 0x000fe4000f8e00ff */
[----:B------:R-:W-:Y:S02]  /*6590*/  @!UP1 UISETP.NE.AND UP0, UPT, UR14, 0x1, UPT ;  /* 0x000000010e00988c */ /* 0x000fe4000bf05270 */
[----:B------:R-:W-:Y:S01]  /*65a0*/  ULOP3.LUT UR8, UR43, UR11, URZ, 0x3c, !UPT ;  /* 0x0000000b2b087292 */ /* 0x000fe2000f8e3cff */
[----:B------:R-:W-:Y:S02]  /*65b0*/  @!UP1 UMOV UR6, UR7 ;  /* 0x0000000700069c82 */ /* 0x000fe40008000000 */
[----:B------:R-:W-:Y:S01]  /*65c0*/  @!UP1 UMOV UR4, UR9 ;  /* 0x0000000900049c82 */ /* 0x000fe20008000000 */
[----:B--2---:R-:W-:Y:S02]  /*65d0*/  @!UP1 USHF.R.U32.HI UR6, URZ, UR10, UR6 ;  /* 0x0000000aff069299 */ /* 0x004fe40008011606 */
[----:B---3--:R-:W-:Y:S02]  /*65e0*/  @!UP1 UISETP.NE.AND UP2, UPT, UR5, 0x1, UPT ;  /* 0x000000010500988c */ /* 0x008fe4000bf45270 */
[----:B------:R-:W-:Y:S01]  /*65f0*/  @!UP1 USHF.R.U32.HI UR4, URZ, UR13, UR4 ;  /* 0x0000000dff049299 */ /* 0x000fe20008011604 */
[----:B------:R-:W-:Y:S01]  /*6600*/  @!P1 IMAD.IADD R0, R0, 0x1, -R9 ;  /* 0x0000000100009824 */ /* 0x000fe200078e0a09 */
[----:B------:R-:W-:Y:S01]  /*6610*/  @!UP1 USEL UR6, UR36, UR6, !UP0 ;  /* 0x0000000624069287 */ /* 0x000fe2000c000000 */
[----:B------:R-:W-:Y:S01]  /*6620*/  @!P1 IADD3 R11, PT, PT, R11, 0x1, RZ ;  /* 0x000000010b0b9810 */ /* 0x000fe20007ffe0ff */
[----:B------:R-:W-:Y:S02]  /*6630*/  @!UP1 USEL UR7, UR37, UR4, !UP2 ;  /* 0x0000000425079287 */ /* 0x000fe4000d000000 */
[----:B------:R-:W-:Y:S01]  /*6640*/  UISETP.GE.AND UP0, UPT, UR8, URZ, UPT ;  /* 0x000000ff0800728c */ /* 0x000fe2000bf06270 */
[----:B------:R-:W-:Y:S01]  /*6650*/  ISETP.GE.U32.AND P2, PT, R0, R9, PT ;  /* 0x000000090000720c */ /* 0x000fe20003f46070 */
[----:B------:R-:W-:Y:S02]  /*6660*/  UISETP.NE.AND UP2, UPT, UR11, URZ, UPT ;  /* 0x000000ff0b00728c */ /* 0x000fe4000bf45270 */
[----:B------:R-:W-:Y:S02]  /*6670*/  @!UP1 UIADD3 UR4, UPT, UPT, -UR7, UR6, URZ ;  /* 0x0000000607049290 */ /* 0x000fe4000fffe1ff */
[----:B------:R-:W-:Y:S02]  /*6680*/  @!UP1 UIADD3 UR6, UPT, UPT, UR7, -UR6, URZ ;  /* 0x8000000607069290 */ /* 0x000fe4000fffe0ff */
[----:B------:R-:W-:Y:S02]  /*6690*/  @!UP1 UIMAD UR37, UR4, UR5, UR37 ;  /* 0x00000005042592a4 */ /* 0x000fe4000f8e0225 */
[----:B------:R-:W-:Y:S02]  /*66a0*/  UIADD3 UR4, UPT, UPT, -UR43, URZ, URZ ;  /* 0x000000ff2b047290 */ /* 0x000fe4000fffe1ff */
[----:B------:R-:W-:Y:S02]  /*66b0*/  @!UP1 UIMAD UR36, UR6, UR14, UR36 ;  /* 0x0000000e062492a4 */ /* 0x000fe4000f8e0224 */
[----:B------:R-:W-:Y:S01]  /*66c0*/  UIMAD UR5, UR52, UR4, UR20 ;  /* 0x00000004340572a4 */ /* 0x000fe2000f8e0214 */
[----:B------:R-:W-:Y:S03]  /*66d0*/  @P2 VIADD R11, R11, 0x1 ;  /* 0x000000010b0b2836 */ /* 0x000fe60000000000 */
[----:B------:R-:W-:Y:S02]  /*66e0*/  USHF.L.U32 UR51, UR5, 0x7, URZ ;  /* 0x0000000705337899 */ /* 0x000fe400080006ff */
[----:B------:R-:W-:Y:S11]  /*66f0*/  R2UR UR44, R11 ;  /* 0x000000000b2c72ca */ /* 0x000ff600000e0000 */
[----:B------:R-:W-:Y:S02]  /*6700*/  @!UPT UIADD3 URZ, UPT, UPT, URZ, URZ, URZ ;  /* 0x000000fffffff290 */ /* 0x000fe4000fffe0ff */
[----:B------:R-:W-:Y:S02]  /*6710*/  @!UP0 UIADD3 UR44, UPT, UPT, -UR44, URZ, URZ ;  /* 0x000000ff2c2c8290 */ /* 0x000fe4000fffe1ff */
[----:B------:R-:W-:Y:S04]  /*6720*/  @!UP2 ULOP3.LUT UR44, URZ, UR11, URZ, 0x33, !UPT ;  /* 0x0000000bff2ca292 */ /* 0x000fe8000f8e33ff */
[----:B------:R-:W-:Y:S04]  /*6730*/  UIADD3 UR4, UPT, UPT, -UR44, URZ, URZ ;  /* 0x000000ff2c047290 */ /* 0x000fe8000fffe1ff */
[----:B------:R-:W-:Y:S01]  /*6740*/  UIMAD UR43, UR11, UR4, UR43 ;  /* 0x000000040b2b72a4 */ /* 0x000fe2000f8e022b */
[----:B------:R-:W-:Y:S11]  /*6750*/  @!P0 BRA `(.L_x_82) ;  /* 0x00000000007c8947 */ /* 0x000ff60003800000 */
[----:B------:R-:W1:Y:S01]  /*6760*/  LDCU.64 UR8, c[0x4][0x80] ;  /* 0x01001000ff0877ac */ /* 0x000e620008000a00 */
[----:B------:R-:W-:Y:S01]  /*6770*/  MOV R16, 0x0 ;  /* 0x0000000000107802 */ /* 0x000fe20000000f00 */
[----:B------:R-:W-:Y:S02]  /*6780*/  HFMA2 R12, -RZ, RZ, 0, 5.9604644775390625e-08 ;  /* 0x00000001ff0c7431 */ /* 0x000fe400000001ff */
[----:B------:R-:W-:Y:S01]  /*6790*/  IMAD.MOV.U32 R8, RZ, RZ, 0x70 ;  /* 0x00000070ff087424 */ /* 0x000fe200078e00ff */
[----:B------:R2:W3:Y:S01]  /*67a0*/  LDC.64 R14, c[0x4][R16] ;  /* 0x01000000100e7b82 */ /* 0x0004e20000000a00 */
[----:B------:R-:W4:Y:S01]  /*67b0*/  LDCU.64 UR6, c[0x4][0x88] ;  /* 0x01001100ff0677ac */ /* 0x000f220008000a00 */
[----:B------:R-:W-:Y:S01]  /*67c0*/  IMAD.MOV.U32 R13, RZ, RZ, RZ ;  /* 0x000000ffff0d7224 */ /* 0x000fe200078e00ff */
[----:B------:R-:W2:Y:S01]  /*67d0*/  LDCU.64 UR4, c[0x4][0x8] ;  /* 0x01000100ff0477ac */ /* 0x000ea20008000a00 */
[----:B-1----:R-:W-:Y:S01]  /*67e0*/  MOV R5, UR9 ;  /* 0x0000000900057c02 */ /* 0x002fe20008000f00 */
[----:B------:R-:W-:Y:S01]  /*67f0*/  IMAD.U32 R4, RZ, RZ, UR8 ;  /* 0x00000008ff047e24 */ /* 0x000fe2000f8e00ff */
[----:B----4-:R-:W-:Y:S01]  /*6800*/  MOV R7, UR7 ;  /* 0x0000000700077c02 */ /* 0x010fe20008000f00 */
[----:B------:R-:W-:Y:S01]  /*6810*/  IMAD.U32 R6, RZ, RZ, UR6 ;  /* 0x00000006ff067e24 */ /* 0x000fe2000f8e00ff */
[----:B--2---:R-:W-:Y:S01]  /*6820*/  MOV R11, UR5 ;  /* 0x00000005000b7c02 */ /* 0x004fe20008000f00 */
[----:B------:R-:W-:Y:S02]  /*6830*/  IMAD.U32 R10, RZ, RZ, UR4 ;  /* 0x00000004ff0a7e24 */ /* 0x000fe4000f8e00ff */
[----:B------:R-:W-:Y:S07]  /*6840*/  LEPC R20, `(.L_x_83) ;  /* 0x000000001014794e */ /* 0x000fee0000000000 */
[----:B---3-5:R-:W-:Y:S05]  /*6850*/  CALL.ABS.NOINC R14 ;  /* 0x000000000e007343 */ /* 0x028fea0003c00000 */
.L_x_83:
[----:B------:R-:W1:Y:S01]  /*6860*/  LDCU.64 UR8, c[0x4][0x80] ;  /* 0x01001000ff0877ac */ /* 0x000e620008000a00 */
[----:B------:R-:W2:Y:S01]  /*6870*/  LDC.64 R16, c[0x4][R16] ;  /* 0x0100000010107b82 */ /* 0x000ea20000000a00 */
[----:B------:R-:W-:Y:S02]  /*6880*/  HFMA2 R12, -RZ, RZ, 0, 5.9604644775390625e-08 ;  /* 0x00000001ff0c7431 */ /* 0x000fe400000001ff */
[----:B------:R-:W-:Y:S02]  /*6890*/  IMAD.MOV.U32 R8, RZ, RZ, 0x70 ;  /* 0x00000070ff087424 */ /* 0x000fe400078e00ff */
[----:B------:R-:W-:Y:S01]  /*68a0*/  IMAD.MOV.U32 R13, RZ, RZ, RZ ;  /* 0x000000ffff0d7224 */ /* 0x000fe200078e00ff */
[----:B------:R-:W3:Y:S01]  /*68b0*/  LDCU.64 UR6, c[0x4][0x88] ;  /* 0x01001100ff0677ac */ /* 0x000ee20008000a00 */
[----:B------:R-:W4:Y:S01]  /*68c0*/  LDCU.64 UR4, c[0x4][0x8] ;  /* 0x01000100ff0477ac */ /* 0x000f220008000a00 */
[----:B-1----:R-:W-:Y:S02]  /*68d0*/  MOV R4, UR8 ;  /* 0x0000000800047c02 */ /* 0x002fe40008000f00 */
[----:B------:R-:W-:Y:S02]  /*68e0*/  MOV R5, UR9 ;  /* 0x0000000900057c02 */ /* 0x000fe40008000f00 */
[----:B---3--:R-:W-:Y:S01]  /*68f0*/  MOV R7, UR7 ;  /* 0x0000000700077c02 */ /* 0x008fe20008000f00 */
[----:B------:R-:W-:Y:S01]  /*6900*/  IMAD.U32 R6, RZ, RZ, UR6 ;  /* 0x00000006ff067e24 */ /* 0x000fe2000f8e00ff */
[----:B----4-:R-:W-:Y:S01]  /*6910*/  MOV R11, UR5 ;  /* 0x00000005000b7c02 */ /* 0x010fe20008000f00 */
[----:B------:R-:W-:Y:S02]  /*6920*/  IMAD.U32 R10, RZ, RZ, UR4 ;  /* 0x00000004ff0a7e24 */ /* 0x000fe4000f8e00ff */
[----:B------:R-:W-:Y:S07]  /*6930*/  LEPC R20, `(.L_x_82) ;  /* 0x000000001014794e */ /* 0x000fee0000000000 */
[----:B--2---:R-:W-:Y:S05]  /*6940*/  CALL.ABS.NOINC R16 ;  /* 0x0000000010007343 */ /* 0x004fea0003c00000 */
.L_x_82:
[----:B------:R-:W-:Y:S05]  /*6950*/  BSYNC.RECONVERGENT B6 ;  /* 0x0000000000067941 */ /* 0x000fea0003800200 */
.L_x_81:
[----:B------:R-:W-:Y:S02]  /*6960*/  R2UR UR6, R73 ;  /* 0x00000000490672ca */ /* 0x000fe400000e0000 */
[----:B------:R-:W-:Y:S02]  /*6970*/  R2UR UR5, R72 ;  /* 0x00000000480572ca */ /* 0x000fe400000e0000 */
[----:B------:R-:W-:Y:S02]  /*6980*/  R2UR UR4, R71 ;  /* 0x00000000470472ca */ /* 0x000fe400000e0000 */
[----:B------:R-:W-:Y:S02]  /*6990*/  ISETP.NE.U32.AND P4, PT, R60, RZ, PT ;  /* 0x000000ff3c00720c */ /* 0x000fe40003f85070 */
[----:B------:R-:W-:Y:S02]  /*69a0*/  ISETP.NE.U32.AND P2, PT, RZ, UR54, PT ;  /* 0x00000036ff007c0c */ /* 0x000fe4000bf45070 */
[----:B------:R-:W-:Y:S02]  /*69b0*/  ISETP.NE.AND.EX P4, PT, R61, RZ, PT, P4 ;  /* 0x000000ff3d00720c */ /* 0x000fe40003f85340 */
[----:B------:R-:W-:Y:S01]  /*69c0*/  ISETP.NE.AND.EX P2, PT, RZ, UR55, PT, P2 ;  /* 0x00000037ff007c0c */ /* 0x000fe2000bf45320 */
[----:B------:R-:W-:Y:S02]  /*69d0*/  UISETP.NE.AND UP2, UPT, UR6, URZ, UPT ;  /* 0x000000ff0600728c */ /* 0x000fe4000bf45270 */
[----:B------:R-:W-:Y:S04]  /*69e0*/  UISETP.NE.U32.AND UP0, UPT, UR5, URZ, UPT ;  /* 0x000000ff0500728c */ /* 0x000fe8000bf05070 */
[----:B------:R-:W-:Y:S01]  /*69f0*/  UISETP.NE.AND.EX UP1, UPT, UR4, URZ, UPT, UP0 ;  /* 0x000000ff0400728c */ /* 0x000fe2000bf25300 */
[----:B------:R-:W-:Y:S01]  /*6a00*/  PLOP3.LUT P1, PT, PT, PT, UP2, 0x80, 0x8 ;  /* 0x000000000008781c */ /* 0x000fe20003f2f028 */
[----:B------:R-:W-:Y:S03]  /*6a10*/  UPLOP3.LUT UP0, UPT, UPT, UPT, UPT, 0x40, 0x4 ;  /* 0x000000000004789c */ /* 0x000fe60003f0e870 */
[----:B------:R-:W-:Y:S06]  /*6a20*/  @UP2 UPLOP3.LUT UP0, UPT, UPT, UPT, UP1, 0x80, 0x8 ;  /* 0x000000000008289c */ /* 0x000fec0003f0f010 */
[----:B------:R-:W-:Y:S01]  /*6a30*/  PLOP3.LUT P0, PT, PT, PT, UP0, 0x80, 0x8 ;  /* 0x000000000008781c */ /* 0x000fe20003f0f008 */
[----:B------:R-:W-:Y:S01]  /*6a40*/  @!UPT UIADD3 URZ, UPT, UPT, URZ, URZ, URZ ;  /* 0x000000fffffff290 */ /* 0x000fe2000fffe0ff */
[----:B------:R-:W-:Y:S11]  /*6a50*/  BRA.U !UP1, `(.L_x_84) ;  /* 0x0000000109407547 */ /* 0x000ff6000b800000 */
[----:B------:R-:W-:Y:S01]  /*6a60*/  UISETP.NE.U32.AND UP0, UPT, UR54, URZ, UPT ;  /* 0x000000ff3600728c */ /* 0x000fe2000bf05070 */
[----:B------:R-:W-:Y:S01]  /*6a70*/  R2UR UR6, R72 ;  /* 0x00000000480672ca */ /* 0x000fe200000e0000 */
[----:B------:R-:W1:Y:S01]  /*6a80*/  LDCU.64 UR8, c[0x0][0x358] ;  /* 0x00006b00ff0877ac */ /* 0x000e620008000a00 */
[----:B------:R-:W-:Y:S02]  /*6a90*/  HFMA2 R69, -RZ, RZ, 0, 5.9604644775390625e-08 ;  /* 0x00000001ff457431 */ /* 0x000fe400000001ff */
[----:B------:R-:W-:Y:S01]  /*6aa0*/  IMAD.MOV.U32 R0, RZ, RZ, 0x1 ;  /* 0x00000001ff007424 */ /* 0x000fe200078e00ff */
[----:B------:R-:W-:Y:S06]  /*6ab0*/  UISETP.NE.AND.EX UP0, UPT, UR55, URZ, UPT, UP0 ;  /* 0x000000ff3700728c */ /* 0x000fec000bf05300 */
[----:B------:R-:W-:Y:S05]  /*6ac0*/  PLOP3.LUT P3, PT, PT, PT, UP0, 0x80, 0x8 ;  /* 0x000000000008781c */ /* 0x000fea0003f6f008 */
[----:B------:R-:W2:Y:S01]  /*6ad0*/  @UP0 LDCU.64 UR4, c[0x0][0x888] ;  /* 0x00011100ff0407ac */ /* 0x000ea20008000a00 */
[----:B------:R-:W-:Y:S07]  /*6ae0*/  @UP0 UIMAD UR6, UR49, UR6, URZ ;  /* 0x00000006310602a4 */ /* 0x000fee000f8e02ff */
[----:B------:R-:W-:Y:S01]  /*6af0*/  @!P3 PRMT R69, R0, 0x7610, R69 ;  /* 0x000076100045b816 */ /* 0x000fe20000000045 */
[----:B--2---:R-:W-:Y:S06]  /*6b00*/  @UP0 UIMAD.WIDE UR4, UR6, 0x4, UR4 ;  /* 0x00000004060408a5 */ /* 0x004fec000f8e0204 */
[----:B------:R-:W-:Y:S02]  /*6b10*/  IMAD.U32 R4, RZ, RZ, UR4 ;  /* 0x00000004ff047e24 */ /* 0x000fe4000f8e00ff */
[----:B------:R-:W-:Y:S03]  /*6b20*/  IMAD.U32 R5, RZ, RZ, UR5 ;  /* 0x00000005ff057e24 */ /* 0x000fe6000f8e00ff */
[----:B------:R-:W2:Y:S02]  /*6b30*/  @!UP0 LDCU UR4, c[0x0][0x880] ;  /* 0x00011000ff0487ac */ /* 0x000ea40008000800 */
[----:B-1---5:R1:W5:Y:S02]  /*6b40*/  @P3 LDG.E R27, desc[UR8][R4.64] ;  /* 0x00000008041b3981 */ /* 0x022364000c1e1900 */
[----:B-12---:R-:W-:Y:S02]  /*6b50*/  @!P3 MOV R27, UR4 ;  /* 0x00000004001bbc02 */ /* 0x006fe40008000f00 */
.L_x_84:
[----:B------:R-:W-:Y:S05]  /*6b60*/  @!P4 BRA `(.L_x_85) ;  /* 0x000000000024c947 */ /* 0x000fea0003800000 */
[----:B------:R-:W-:Y:S01]  /*6b70*/  ISETP.NE.U32.AND P3, PT, R42, RZ, PT ;  /* 0x000000ff2a00720c */ /* 0x000fe20003f65070 */
[----:B------:R-:W1:Y:S03]  /*6b80*/  LDCU.64 UR4, c[0x0][0x358] ;  /* 0x00006b00ff0477ac */ /* 0x000e660008000a00 */
[----:B------:R-:W-:Y:S11]  /*6b90*/  ISETP.NE.AND.EX P3, PT, R43, RZ, PT, P3 ;  /* 0x000000ff2b00720c */ /* 0x000ff60003f65330 */
[----:B------:R-:W-:Y:S02]  /*6ba0*/  @!UPT UIADD3 URZ, UPT, UPT, URZ, URZ, URZ ;  /* 0x000000fffffff290 */ /* 0x000fe4000fffe0ff */
[----:B------:R-:W2:Y:S01]  /*6bb0*/  @P3 LDC.64 R4, c[0x0][0x8a8] ;  /* 0x00022a00ff043b82 */ /* 0x000ea20000000a00 */
[----:B------:R-:W-:Y:S04]  /*6bc0*/  @P3 IMAD R0, R60, UR49, RZ ;  /* 0x000000313c003c24 */ /* 0x000fe8000f8e02ff */
[----:B--2---:R-:W-:Y:S05]  /*6bd0*/  @P3 IMAD.WIDE R4, R0, 0x4, R4 ;  /* 0x0000000400043825 */ /* 0x004fea00078e0204 */
[----:B-1---5:R1:W5:Y:S02]  /*6be0*/  @P3 LDG.E R24, desc[UR4][R4.64] ;  /* 0x0000000404183981 */ /* 0x022364000c1e1900 */
[----:B-1----:R-:W2:Y:S02]  /*6bf0*/  @!P3 LDC R24, c[0x0][0x8a0] ;  /* 0x00022800ff18bb82 */ /* 0x002ea40000000800 */
.L_x_85:
[----:B-----5:R-:W-:Y:S01]  /*6c00*/  FSETP.NEU.AND P3, PT, R27, RZ, PT ;  /* 0x000000ff1b00720b */ /* 0x020fe20003f6d000 */
[----:B------:R-:W-:Y:S01]  /*6c10*/  IMAD.SHL.U32 R85, R67, 0x4, RZ ;  /* 0x0000000443557824 */ /* 0x000fe200078e00ff */
[----:B------:R-:W-:Y:S01]  /*6c20*/  SEL R4, RZ, 0xffffffff, P2 ;  /* 0xffffffffff047807 */ /* 0x000fe20001000000 */
[----:B------:R-:W-:Y:S01]  /*6c30*/  BSSY B1, `(.L_x_86) ;  /* 0x000003d000017945 */ /* 0x000fe20003800000 */
[----:B------:R-:W-:Y:S01]  /*6c40*/  @P1 LOP3.LUT P2, RZ, R69, 0xff, RZ, 0xc0, !PT ;  /* 0x000000ff45ff1812 */ /* 0x000fe2000784c0ff */
[----:B------:R-:W-:Y:S01]  /*6c50*/  VIADD R80, R85, UR48 ;  /* 0x0000003055507c36 */ /* 0x000fe20008000000 */
[----:B------:R-:W-:Y:S01]  /*6c60*/  @P1 SEL R3, RZ, 0xffffffff, P3 ;  /* 0xffffffffff031807 */ /* 0x000fe20001800000 */
[----:B------:R-:W-:Y:S01]  /*6c70*/  IMAD.MOV.U32 R86, RZ, RZ, 0x1 ;  /* 0x00000001ff567424 */ /* 0x000fe200078e00ff */
[----:B------:R-:W-:Y:S01]  /*6c80*/  LOP3.LUT R66, R66, 0x1, RZ, 0x3c, !PT ;  /* 0x0000000142427812 */ /* 0x000fe200078e3cff */
[----:B------:R-:W-:Y:S01]  /*6c90*/  IMAD.IADD R25, R23, 0x1, R2 ;  /* 0x0000000117197824 */ /* 0x000fe200078e0202 */
[----:B------:R-:W-:Y:S01]  /*6ca0*/  @P0 SEL R3, R4, R3, !P2 ;  /* 0x0000000304030207 */ /* 0x000fe20005000000 */
[----:B------:R-:W-:Y:S01]  /*6cb0*/  IMAD.MOV.U32 R84, RZ, RZ, RZ ;  /* 0x000000ffff547224 */ /* 0x000fe200078e00ff */
[----:B------:R-:W-:Y:S02]  /*6cc0*/  LEA R83, R22, UR48, 0x3 ;  /* 0x0000003016537c11 */ /* 0x000fe4000f8e18ff */
[----:B------:R-:W-:Y:S02]  /*6cd0*/  CS2R R46, SRZ ;  /* 0x00000000002e7805 */ /* 0x000fe4000001ff00 */
[----:B------:R-:W-:Y:S02]  /*6ce0*/  @P1 LOP3.LUT R3, R3, 0x1, RZ, 0xc0, !PT ;  /* 0x0000000103031812 */ /* 0x000fe400078ec0ff */
[----:B------:R-:W-:Y:S02]  /*6cf0*/  CS2R R44, SRZ ;  /* 0x00000000002c7805 */ /* 0x000fe4000001ff00 */
[----:B------:R-:W-:Y:S02]  /*6d00*/  SHF.L.U32 R0, R65, 0x1f, RZ ;  /* 0x0000001f41007819 */ /* 0x000fe400000006ff */
[----:B------:R-:W-:Y:S02]  /*6d10*/  CS2R R50, SRZ ;  /* 0x0000000000327805 */ /* 0x000fe4000001ff00 */
[----:B------:R-:W-:Y:S02]  /*6d20*/  ISETP.NE.U32.OR P6, PT, R3, 0x1, !P1 ;  /* 0x000000010300780c */ /* 0x000fe40004fc5470 */
[----:B------:R-:W-:Y:S02]  /*6d30*/  CS2R R48, SRZ ;  /* 0x0000000000307805 */ /* 0x000fe4000001ff00 */
[----:B------:R-:W-:Y:S02]  /*6d40*/  PLOP3.LUT P2, PT, PT, PT, UP1, 0x80, 0x8 ;  /* 0x000000000008781c */ /* 0x000fe40003f4f018 */
[----:B------:R-:W-:Y:S02]  /*6d50*/  CS2R R54, SRZ ;  /* 0x0000000000367805 */ /* 0x000fe4000001ff00 */
[----:B------:R-:W-:Y:S02]  /*6d60*/  LOP3.LUT P4, R77, R69, 0xff, RZ, 0xc0, !PT ;  /* 0x000000ff454d7812 */ /* 0x000fe4000788c0ff */
[----:B------:R-:W-:Y:S02]  /*6d70*/  CS2R R52, SRZ ;  /* 0x0000000000347805 */ /* 0x000fe4000001ff00 */
[----:B------:R-:W-:Y:S02]  /*6d80*/  SEL R3, RZ, 0xffffffff, P3 ;  /* 0xffffffffff037807 */ /* 0x000fe40001800000 */
[----:B------:R-:W-:Y:S02]  /*6d90*/  CS2R R58, SRZ ;  /* 0x00000000003a7805 */ /* 0x000fe4000001ff00 */
[----:B------:R-:W-:Y:S02]  /*6da0*/  P2R R78, PR, RZ, 0x40 ;  /* 0x00000040ff4e7803 */ /* 0x000fe40000000000 */
[----:B------:R-:W-:Y:S01]  /*6db0*/  CS2R R56, SRZ ;  /* 0x0000000000387805 */ /* 0x000fe2000001ff00 */
[----:B------:R-:W-:Y:S02]  /*6dc0*/  VIADD R82, R80, 0x400 ;  /* 0x0000040050527836 */ /* 0x000fe40000000000 */
[----:B------:R-:W-:Y:S01]  /*6dd0*/  IMAD.IADD R79, R75, 0x1, R80 ;  /* 0x000000014b4f7824 */ /* 0x000fe200078e0250 */
[----:B------:R-:W-:Y:S02]  /*6de0*/  @P6 SHF.L.U32 R5, R66, 0x1f, RZ ;  /* 0x0000001f42056819 */ /* 0x000fe400000006ff */
[----:B------:R-:W-:Y:S02]  /*6df0*/  @P2 SEL R3, R4, R3, !P4 ;  /* 0x0000000304032207 */ /* 0x000fe40006000000 */
[----:B------:R-:W1:Y:S02]  /*6e00*/  @P6 SYNCS.PHASECHK.TRANS64.TRYWAIT P1, [UR48+0x80], R5 ;  /* 0x00008005ff0065a7 */ /* 0x000e640008021130 */
[----:B------:R-:W-:Y:S04]  /*6e10*/  LOP3.LUT R3, R3, 0x1, RZ, 0xc0, !PT ;  /* 0x0000000103037812 */ /* 0x000fe800078ec0ff */
[----:B------:R-:W-:Y:S04]  /*6e20*/  ISETP.NE.U32.AND P5, PT, R3, 0x1, PT ;  /* 0x000000010300780c */ /* 0x000fe80003fa5070 */
[----:B------:R-:W-:Y:S01]  /*6e30*/  P2R R87, PR, RZ, 0x20 ;  /* 0x00000020ff577803 */ /* 0x000fe20000000000 */
[----:B------:R3:W4:Y:S01]  /*6e40*/  SYNCS.PHASECHK.TRANS64.TRYWAIT P0, [R83+URZ+0xe0], R0 ;  /* 0x0000e000530075a7 */ /* 0x00072200080011ff */
[----:B-1----:R-:W-:Y:S01]  /*6e50*/  @P6 SEL R86, RZ, 0x1, !P1 ;  /* 0x00000001ff566807 */ /* 0x002fe20004800000 */
[----:B---3--:R-:W-:Y:S06]  /*6e60*/  @!P6 BRA `(.L_x_87) ;  /* 0x000000000064e947 */ /* 0x008fec0003800000 */
[----:B------:R-:W-:Y:S01]  /*6e70*/  @P5 IMAD R6, R76, 0x4, R82 ;  /* 0x000000044c065824 */ /* 0x000fe200078e0252 */
[----:B------:R-:W-:Y:S01]  /*6e80*/  ISETP.NE.AND P1, PT, R86, RZ, PT ;  /* 0x000000ff5600720c */ /* 0x000fe20003f25270 */
[----:B------:R-:W-:Y:S01]  /*6e90*/  IMAD.MOV.U32 R46, RZ, RZ, RZ ;  /* 0x000000ffff2e7224 */ /* 0x000fe200078e00ff */
[----:B------:R-:W-:Y:S01]  /*6ea0*/  BSSY B0, `(.L_x_88) ;  /* 0x000000d000007945 */ /* 0x000fe20003800000 */
[----:B------:R-:W-:Y:S01]  /*6eb0*/  @P5 IMAD.IADD R4, R75, 0x1, R6 ;  /* 0x000000014b045824 */ /* 0x000fe200078e0206 */
[----:B------:R-:W-:Y:S02]  /*6ec0*/  CS2R R50, SRZ ;  /* 0x0000000000327805 */ /* 0x000fe4000001ff00 */
[----:B------:R-:W-:Y:S02]  /*6ed0*/  CS2R R48, SRZ ;  /* 0x0000000000307805 */ /* 0x000fe4000001ff00 */
[----:B------:R-:W-:Y:S02]  /*6ee0*/  CS2R R44, SRZ ;  /* 0x00000000002c7805 */ /* 0x000fe4000001ff00 */
[----:B------:R-:W-:Y:S02]  /*6ef0*/  CS2R R58, SRZ ;  /* 0x00000000003a7805 */ /* 0x000fe4000001ff00 */
[----:B------:R-:W-:Y:S02]  /*6f00*/  CS2R R56, SRZ ;  /* 0x0000000000387805 */ /* 0x000fe4000001ff00 */
[----:B------:R-:W-:Y:S02]  /*6f10*/  CS2R R54, SRZ ;  /* 0x0000000000367805 */ /* 0x000fe4000001ff00 */
[----:B------:R-:W-:Y:S01]  /*6f20*/  CS2R R52, SRZ ;  /* 0x0000000000347805 */ /* 0x000fe2000001ff00 */
[----:B------:R-:W-:Y:S06]  /*6f30*/  @P1 BRA `(.L_x_89) ;  /* 0x00000000000c1947 */ /* 0x000fec0003800000 */
[----:B------:R-:W-:Y:S04]  /*6f40*/  SHF.L.U32 R3, R66, 0x1f, RZ ;  /* 0x0000001f42037819 */ /* 0x000fe800000006ff */
[----:B------:R-:W1:Y:S02]  /*6f50*/  SYNCS.PHASECHK.TRANS64.TRYWAIT P1, [UR48+0x80], R3 ;  /* 0x00008003ff0075a7 */ /* 0x000e640008021130 */
[----:B-1----:R-:W-:Y:S05]  /*6f60*/  @!P1 BRA `(.L_x_90) ;  /* 0x0000003000789947 */ /* 0x002fea0003800000 */
.L_x_89:
[----:B------:R-:W-:Y:S05]  /*6f70*/  BSYNC B0 ;  /* 0x0000000000007941 */ /* 0x000fea0003800000 */
.L_x_88:
[----:B------:R-:W-:Y:S01]  /*6f80*/  ISETP.NE.AND P1, PT, R87, RZ, PT ;  /* 0x000000ff5700720c */ /* 0x000fe20003f25270 */
[----:B------:R-:W-:Y:S11]  /*6f90*/  HFMA2 R84, -RZ, RZ, 0, 5.9604644775390625e-08 ;  /* 0x00000001ff547431 */ /* 0x000ff600000001ff */
[----:B------:R-:W-:Y:S01]  /*6fa0*/  @!UPT UIADD3 URZ, UPT, UPT, URZ, URZ, URZ ;  /* 0x000000fffffff290 */ /* 0x000fe2000fffe0ff */
[----:B------:R-:W-:Y:S05]  /*6fb0*/  @P1 WARPSYNC.ALL ;  /* 0x0000000000001948 */ /* 0x000fea0003800000 */
[----:B------:R3:W1:Y:S04]  /*6fc0*/  @P1 LDSM.16.M88.4 R48, [R6] ;  /* 0x000000000630183b */ /* 0x0006680000000200 */
[----:B------:R3:W1:Y:S04]  /*6fd0*/  @P1 LDSM.16.M88.4 R44, [R4] ;  /* 0x00000000042c183b */ /* 0x0006680000000200 */
[----:B------:R3:W1:Y:S04]  /*6fe0*/  @P1 LDSM.16.M88.4 R56, [R85+UR48+0x400] ;  /* 0x000400305538183b */ /* 0x0006680008000200 */
[----:B------:R3:W1:Y:S02]  /*6ff0*/  @P1 LDSM.16.M88.4 R52, [R79+0x400] ;  /* 0x000400004f34183b */ /* 0x0006640000000200 */
.L_x_87:
[----:B------:R-:W-:Y:S05]  /*7000*/  BSYNC B1 ;  /* 0x0000000000017941 */ /* 0x000fea0003800000 */
.L_x_86:
[----:B-1----:R-:W-:Y:S04]  /*7010*/  SHF.R.U32.HI R3, RZ, 0x15, R25 ;  /* 0x00000015ff037819 */ /* 0x002fe80000011619 */
[----:B------:R-:W-:Y:S01]  /*7020*/  LOP3.LUT P1, RZ, R3, 0x3, R70, 0x48, !PT ;  /* 0x0000000303ff7812 */ /* 0x000fe20007824846 */
[----:B------:R-:W-:Y:S01]  /*7030*/  @!UPT UIADD3 URZ, UPT, UPT, URZ, URZ, URZ ;  /* 0x000000fffffff290 */ /* 0x000fe2000fffe0ff */
[----:B----4-:R-:W-:Y:S11]  /*7040*/  @P0 BRA `(.L_x_91) ;  /* 0x0000000000080947 */ /* 0x010ff60003800000 */
[----:B------:R-:W1:Y:S02]  /*7050*/  SYNCS.PHASECHK.TRANS64.TRYWAIT P0, [R83+URZ+0xe0], R0 ;  /* 0x0000e000530075a7 */ /* 0x000e6400080011ff */
[----:B-1----:R-:W-:Y:S05]  /*7060*/  @!P0 BRA `(.L_x_92) ;  /* 0x0000003000508947 */ /* 0x002fea0003800000 */
.L_x_91:
[----:B------:R-:W-:Y:S05]  /*7070*/  @!P1 BRA `(.L_x_93) ;  /* 0x0000000000409947 */ /* 0x000fea0003800000 */
[----:B------:R-:W4:Y:S01]  /*7080*/  LDCU.64 UR8, c[0x4][0x70] ;  /* 0x01000e00ff0877ac */ /* 0x000f220008000a00 */
[----:B------:R-:W-:Y:S01]  /*7090*/  MOV R3, 0x0 ;  /* 0x0000000000037802 */ /* 0x000fe20000000f00 */
[----:B------:R-:W-:Y:S02]  /*70a0*/  HFMA2 R12, -RZ, RZ, 0, 5.9604644775390625e-08 ;  /* 0x00000001ff0c7431 */ /* 0x000fe400000001ff */
[----:B------:R-:W-:Y:S02]  /*70b0*/  IMAD.MOV.U32 R8, RZ, RZ, 0x192 ;  /* 0x00000192ff087424 */ /* 0x000fe400078e00ff */
[----:B------:R-:W-:Y:S01]  /*70c0*/  IMAD.MOV.U32 R13, RZ, RZ, RZ ;  /* 0x000000ffff0d7224 */ /* 0x000fe200078e00ff */
[----:B------:R-:W5:Y:S01]  /*70d0*/  LDCU.64 UR6, c[0x4][0x78] ;  /* 0x01000f00ff0677ac */ /* 0x000f620008000a00 */
[----:B------:R-:W1:Y:S01]  /*70e0*/  LDC.64 R2, c[0x4][R3] ;  /* 0x0100000003027b82 */ /* 0x000e620000000a00 */
[----:B------:R-:W2:Y:S01]  /*70f0*/  LDCU.64 UR4, c[0x4][0x10] ;  /* 0x01000200ff0477ac */ /* 0x000ea20008000a00 */
[----:B----4-:R-:W-:Y:S01]  /*7100*/  MOV R5, UR9 ;  /* 0x0000000900057c02 */ /* 0x010fe20008000f00 */
[----:B---3--:R-:W-:Y:S01]  /*7110*/  IMAD.U32 R4, RZ, RZ, UR8 ;  /* 0x00000008ff047e24 */ /* 0x008fe2000f8e00ff */
[----:B-----5:R-:W-:Y:S01]  /*7120*/  MOV R7, UR7 ;  /* 0x0000000700077c02 */ /* 0x020fe20008000f00 */
[----:B------:R-:W-:Y:S01]  /*7130*/  IMAD.U32 R6, RZ, RZ, UR6 ;  /* 0x00000006ff067e24 */ /* 0x000fe2000f8e00ff */
[----:B--2---:R-:W-:Y:S01]  /*7140*/  MOV R11, UR5 ;  /* 0x00000005000b7c02 */ /* 0x004fe20008000f00 */
[----:B------:R-:W-:Y:S02]  /*7150*/  IMAD.U32 R10, RZ, RZ, UR4 ;  /* 0x00000004ff0a7e24 */ /* 0x000fe4000f8e00ff */
[----:B------:R-:W-:Y:S07]  /*7160*/  LEPC R20, `(.L_x_93) ;  /* 0x000000001014794e */ /* 0x000fee0000000000 */
[----:B-1----:R-:W-:Y:S05]  /*7170*/  CALL.ABS.NOINC R2 ;  /* 0x0000000002007343 */ /* 0x002fea0003c00000 */
.L_x_93:
[----:B------:R-:W-:Y:S01]  /*7180*/  LOP3.LUT R20, R56, 0xffffe000, RZ, 0xc0, !PT ;  /* 0xffffe00038147812 */ /* 0x000fe200078ec0ff */
[----:B------:R-:W-:Y:S05]  /*7190*/  WARPSYNC.ALL ;  /* 0x0000000000007948 */ /* 0x000fea0003800000 */
[----:B------:R-:W-:Y:S01]  /*71a0*/  R2UR UR4, R25 ;  /* 0x00000000190472ca */ /* 0x000fe200000e0000 */
[----:B------:R-:W-:Y:S01]  /*71b0*/  IMAD.SHL.U32 R89, R76, 0x4, RZ ;  /* 0x000000044c597824 */ /* 0x000fe200078e00ff */
[----:B------:R-:W-:Y:S01]  /*71c0*/  LOP3.LUT R21, R57, 0xffffe000, RZ, 0xc0, !PT ;  /* 0xffffe00039157812 */ /* 0x000fe200078ec0ff */
[----:B------:R-:W-:Y:S01]  /*71d0*/  BSSY.RECONVERGENT B0, `(.L_x_94) ;  /* 0x0000059000007945 */ /* 0x000fe20003800200 */
[----:B------:R-:W-:Y:S02]  /*71e0*/  LOP3.LUT R26, R59, 0xffffe000, RZ, 0xc0, !PT ;  /* 0xffffe0003b1a7812 */ /* 0x000fe400078ec0ff */
[----:B------:R-:W-:Y:S02]  /*71f0*/  LOP3.LUT R32, R53, 0xffffe000, RZ, 0xc0, !PT ;  /* 0xffffe00035207812 */ /* 0x000fe400078ec0ff */
[----:B------:R-:W-:Y:S02]  /*7200*/  LOP3.LUT R33, R54, 0xffffe000, RZ, 0xc0, !PT ;  /* 0xffffe00036217812 */ /* 0x000fe400078ec0ff */
[----:B------:R-:W-:Y:S02]  /*7210*/  IADD3 R82, PT, PT, R82, R89, RZ ;  /* 0x0000005952527210 */ /* 0x000fe40007ffe0ff */
[----:B------:R-:W-:Y:S01]  /*7220*/  ISETP.NE.AND P0, PT, R68, RZ, PT ;  /* 0x000000ff4400720c */ /* 0x000fe20003f05270 */
[----:B---3--:R-:W1:Y:S02]  /*7230*/  LDTM.16dp128bit.x8 R4, tmem[UR4] ;  /* 0x00000004000479ee */ /* 0x008e640008180000 */
[----:B------:R-:W-:Y:S02]  /*7240*/  IMAD.IADD R81, R75, 0x1, R82 ;  /* 0x000000014b517824 */ /* 0x000fe400078e0252 */
[C---:B-12---:R-:W-:Y:S01]  /*7250*/  FMUL R0, R24.reuse, R4 ;  /* 0x0000000418007220 */ /* 0x046fe20000400000 */
[C---:B------:R-:W-:Y:S01]  /*7260*/  FMUL R2, R24.reuse, R5 ;  /* 0x0000000518027220 */ /* 0x040fe20000400000 */
[C---:B------:R-:W-:Y:S01]  /*7270*/  FMUL R3, R24.reuse, R6 ;  /* 0x0000000618037220 */ /* 0x040fe20000400000 */
[----:B------:R-:W-:Y:S01]  /*7280*/  FMUL R7, R24, R7 ;  /* 0x0000000718077220 */ /* 0x000fe20000400000 */
[C---:B------:R-:W-:Y:S01]  /*7290*/  FFMA R28, R27.reuse, R20, R0 ;  /* 0x000000141b1c7223 */ /* 0x040fe20000000000 */
[----:B------:R-:W-:Y:S01]  /*72a0*/  LOP3.LUT R20, R58, 0xffffe000, RZ, 0xc0, !PT ;  /* 0xffffe0003a147812 */ /* 0x000fe200078ec0ff */
[C---:B------:R-:W-:Y:S01]  /*72b0*/  FFMA R29, R27.reuse, R21, R2 ;  /* 0x000000151b1d7223 */ /* 0x040fe20000000002 */
[----:B------:R-:W-:Y:S01]  /*72c0*/  LOP3.LUT R21, R52, 0xffffe000, RZ, 0xc0, !PT ;  /* 0xffffe00034157812 */ /* 0x000fe200078ec0ff */
[C---:B------:R-:W-:Y:S01]  /*72d0*/  FMUL R4, R24.reuse, R8 ;  /* 0x0000000818047220 */ /* 0x040fe20000400000 */
[----:B------:R-:W-:Y:S01]  /*72e0*/  F2FP.TF32.F32.PACK_B R28, R28 ;  /* 0x0000001cff1c723e */ /* 0x000fe200024050ff */
[----:B------:R-:W-:Y:S01]  /*72f0*/  FFMA R30, R27, R20, R3 ;  /* 0x000000141b1e7223 */ /* 0x000fe20000000003 */
[----:B------:R-:W-:Y:S01]  /*7300*/  LOP3.LUT R20, R55, 0xffffe000, RZ, 0xc0, !PT ;  /* 0xffffe00037147812 */ /* 0x000fe200078ec0ff */
[C---:B------:R-:W-:Y:S01]  /*7310*/  FMUL R5, R24.reuse, R9 ;  /* 0x0000000918057220 */ /* 0x040fe20000400000 */
[----:B------:R-:W-:Y:S01]  /*7320*/  F2FP.TF32.F32.PACK_B R29, R29 ;  /* 0x0000001dff1d723e */ /* 0x000fe200024050ff */
[C---:B------:R-:W-:Y:S01]  /*7330*/  FMUL R6, R24.reuse, R10 ;  /* 0x0000000a18067220 */ /* 0x040fe20000400000 */
[----:B------:R-:W-:Y:S01]  /*7340*/  F2FP.TF32.F32.PACK_B R30, R30 ;  /* 0x0000001eff1e723e */ /* 0x000fe200024050ff */
[----:B------:R-:W-:Y:S01]  /*7350*/  FFMA R31, R27, R26, R7 ;  /* 0x0000001a1b1f7223 */ /* 0x000fe20000000007 */
[----:B------:R-:W-:Y:S01]  /*7360*/  LOP3.LUT R26, R49, 0xffffe000, RZ, 0xc0, !PT ;  /* 0xffffe000311a7812 */ /* 0x000fe200078ec0ff */
[----:B------:R-:W-:Y:S01]  /*7370*/  FMUL R11, R24, R11 ;  /* 0x0000000b180b7220 */ /* 0x000fe20000400000 */
[C---:B------:R-:W-:Y:S01]  /*7380*/  FFMA R4, R27.reuse, R21, R4 ;  /* 0x000000151b047223 */ /* 0x040fe20000000004 */
[----:B------:R-:W-:Y:S01]  /*7390*/  LOP3.LUT R21, R48, 0xffffe000, RZ, 0xc0, !PT ;  /* 0xffffe00030157812 */ /* 0x000fe200078ec0ff */
[C---:B------:R-:W-:Y:S01]  /*73a0*/  FFMA R5, R27.reuse, R32, R5 ;  /* 0x000000201b057223 */ /* 0x040fe20000000005 */
[----:B------:R-:W-:Y:S01]  /*73b0*/  F2FP.TF32.F32.PACK_B R31, R31 ;  /* 0x0000001fff1f723e */ /* 0x000fe200024050ff */
        /* <DEDUP_REMOVED lines=8> */
[----:B------:R1:W-:Y:S01]  /*7440*/  STSM.16.M88.4 [R80+0x400], R28 ;  /* 0x0004001c50007844 */ /* 0x0003e20000000200 */
[----:B------:R-:W-:Y:S01]  /*7450*/  F2FP.TF32.F32.PACK_B R6, R6 ;  /* 0x00000006ff06723e */ /* 0x000fe200024050ff */
[C---:B------:R-:W-:Y:S01]  /*7460*/  FMUL R10, R24.reuse, R14 ;  /* 0x0000000e180a7220 */ /* 0x040fe20000400000 */
[----:B------:R-:W-:Y:S01]  /*7470*/  F2FP.TF32.F32.PACK_B R7, R7 ;  /* 0x00000007ff07723e */ /* 0x000fe200024050ff */
[----:B------:R-:W-:Y:S01]  /*7480*/  FMUL R15, R24, R15 ;  /* 0x0000000f180f7220 */ /* 0x000fe20000400000 */
[C---:B------:R-:W-:Y:S01]  /*7490*/  FFMA R8, R27.reuse, R21, R8 ;  /* 0x000000151b087223 */ /* 0x040fe20000000008 */
[C---:B------:R-:W-:Y:S01]  /*74a0*/  FFMA R9, R27.reuse, R26, R9 ;  /* 0x0000001a1b097223 */ /* 0x040fe20000000009 */
[C---:B------:R-:W-:Y:S01]  /*74b0*/  FFMA R10, R27.reuse, R33, R10 ;  /* 0x000000211b0a7223 */ /* 0x040fe2000000000a */
[----:B------:R1:W-:Y:S01]  /*74c0*/  STSM.16.M88.4 [R79+0x400], R4 ;  /* 0x000400044f007844 */ /* 0x0003e20000000200 */
[----:B------:R-:W-:Y:S01]  /*74d0*/  LOP3.LUT R21, R44, 0xffffe000, RZ, 0xc0, !PT ;  /* 0xffffe0002c157812 */ /* 0x000fe200078ec0ff */
[----:B------:R-:W-:Y:S01]  /*74e0*/  FFMA R11, R27, R20, R15 ;  /* 0x000000141b0b7223 */ /* 0x000fe2000000000f */
[----:B------:R-:W-:Y:S01]  /*74f0*/  LOP3.LUT R20, R45, 0xffffe000, RZ, 0xc0, !PT ;  /* 0xffffe0002d147812 */ /* 0x000fe200078ec0ff */
[C---:B------:R-:W-:Y:S01]  /*7500*/  FMUL R12, R24.reuse, R16 ;  /* 0x00000010180c7220 */ /* 0x040fe20000400000 */
[----:B------:R-:W-:Y:S01]  /*7510*/  FMUL R13, R24, R17 ;  /* 0x00000011180d7220 */ /* 0x000fe20000400000 */
[----:B------:R-:W-:Y:S01]  /*7520*/  LOP3.LUT R33, R46, 0xffffe000, RZ, 0xc0, !PT ;  /* 0xffffe0002e217812 */ /* 0x000fe200078ec0ff */
[C---:B------:R-:W-:Y:S01]  /*7530*/  FMUL R14, R24.reuse, R18 ;  /* 0x00000012180e7220 */ /* 0x040fe20000400000 */
[----:B------:R-:W-:Y:S01]  /*7540*/  LOP3.LUT R26, R47, 0xffffe000, RZ, 0xc0, !PT ;  /* 0xffffe0002f1a7812 */ /* 0x000fe200078ec0ff */
[----:B------:R-:W-:Y:S01]  /*7550*/  FMUL R19, R24, R19 ;  /* 0x0000001318137220 */ /* 0x000fe20000400000 */
[C---:B------:R-:W-:Y:S01]  /*7560*/  FFMA R12, R27.reuse, R21, R12 ;  /* 0x000000151b0c7223 */ /* 0x040fe2000000000c */
[C---:B------:R-:W-:Y:S01]  /*7570*/  FFMA R13, R27.reuse, R20, R13 ;  /* 0x000000141b0d7223 */ /* 0x040fe2000000000d */
[C---:B------:R-:W-:Y:S01]  /*7580*/  FFMA R14, R27.reuse, R33, R14 ;  /* 0x000000211b0e7223 */ /* 0x040fe2000000000e */
[----:B------:R-:W-:Y:S01]  /*7590*/  FFMA R15, R27, R26, R19 ;  /* 0x0000001a1b0f7223 */ /* 0x000fe20000000013 */
[----:B------:R-:W-:Y:S02]  /*75a0*/  F2FP.TF32.F32.PACK_B R8, R8 ;  /* 0x00000008ff08723e */ /* 0x000fe400024050ff */
[----:B------:R-:W-:Y:S02]  /*75b0*/  F2FP.TF32.F32.PACK_B R9, R9 ;  /* 0x00000009ff09723e */ /* 0x000fe400024050ff */
[----:B------:R-:W-:Y:S02]  /*75c0*/  F2FP.TF32.F32.PACK_B R10, R10 ;  /* 0x0000000aff0a723e */ /* 0x000fe400024050ff */
[----:B------:R-:W-:Y:S02]  /*75d0*/  F2FP.TF32.F32.PACK_B R11, R11 ;  /* 0x0000000bff0b723e */ /* 0x000fe400024050ff */
[----:B------:R-:W-:Y:S02]  /*75e0*/  F2FP.TF32.F32.PACK_B R12, R12 ;  /* 0x0000000cff0c723e */ /* 0x000fe400024050ff */
[----:B------:R-:W-:Y:S01]  /*75f0*/  F2FP.TF32.F32.PACK_B R13, R13 ;  /* 0x0000000dff0d723e */ /* 0x000fe200024050ff */
[----:B------:R1:W-:Y:S01]  /*7600*/  STSM.16.M88.4 [R82], R8 ;  /* 0x0000000852007844 */ /* 0x0003e20000000200 */
[----:B------:R-:W-:Y:S02]  /*7610*/  F2FP.TF32.F32.PACK_B R14, R14 ;  /* 0x0000000eff0e723e */ /* 0x000fe400024050ff */
[----:B------:R-:W-:Y:S05]  /*7620*/  F2FP.TF32.F32.PACK_B R15, R15 ;  /* 0x0000000fff0f723e */ /* 0x000fea00024050ff */
[----:B------:R1:W-:Y:S01]  /*7630*/  STSM.16.M88.4 [R81], R12 ;  /* 0x0000000c51007844 */ /* 0x0003e20000000200 */
[----:B------:R-:W-:Y:S01]  /*7640*/  @!PT LDS RZ, [RZ] ;  /* 0x00000000fffff984 */ /* 0x000fe20000000800 */
[----:B------:R-:W-:Y:S01]  /*7650*/  @!PT LDS RZ, [RZ] ;  /* 0x00000000fffff984 */ /* 0x000fe20000000800 */
[----:B------:R-:W-:Y:S01]  /*7660*/  @!PT LDS RZ, [RZ] ;  /* 0x00000000fffff984 */ /* 0x000fe20000000800 */
[----:B------:R-:W-:Y:S01]  /*7670*/  @!PT LDS RZ, [RZ] ;  /* 0x00000000fffff984 */ /* 0x000fe20000000800 */
[----:B------:R2:W-:Y:S07]  /*7680*/  MEMBAR.ALL.CTA ;  /* 0x0000000000007992 */ /* 0x0005ee0000008000 */
[----:B--2---:R-:W2:Y:S02]  /*7690*/  FENCE.VIEW.ASYNC.S ;  /* 0x00000000000073c6 */ /* 0x004ea40000000000 */
[----:B--2---:R-:W-:Y:S06]  /*76a0*/  BAR.SYNC.DEFER_BLOCKING 0x1, 0x80 ;  /* 0x0042000000007b1d */ /* 0x004fec0000010000 */
[----:B------:R-:W-:Y:S05]  /*76b0*/  @P0 BRA `(.L_x_95) ;  /* 0x0000000000280947 */ /* 0x000fea0003800000 */
[----:B------:R-:W2:Y:S01]  /*76c0*/  LDCU.64 UR6, c[0x0][0x348] ;  /* 0x00006900ff0677ac */ /* 0x000ea20008000a00 */
[----:B------:R-:W-:Y:S01]  /*76d0*/  UIADD3 UR4, UPT, UPT, UR48, 0x400, URZ ;  /* 0x0000040030047890 */ /* 0x000fe2000fffe0ff */
[----:B------:R-:W-:Y:S05]  /*76e0*/  UMOV UR41, UR51 ;  /* 0x0000003300297c82 */ /* 0x000fea0008000000 */
[----:B------:R-:W-:Y:S04]  /*76f0*/  MOV R74, UR4 ;  /* 0x00000004004a7c02 */ /* 0x000fe80008000f00 */
[----:B------:R-:W-:Y:S01]  /*7700*/  R2UR UR40, R74 ;  /* 0x000000004a2872ca */ /* 0x000fe200000e0000 */
[----:B--2---:R-:W-:Y:S04]  /*7710*/  UIADD3 UR4, UP0, UPT, UR6, 0x680, URZ ;  /* 0x0000068006047890 */ /* 0x004fe8000ff1e0ff */
[----:B------:R-:W-:Y:S09]  /*7720*/  UIADD3.X UR5, UPT, UPT, URZ, UR7, URZ, UP0, !UPT ;  /* 0x00000007ff057290 */ /* 0x000ff200087fe4ff */
[----:B------:R2:W-:Y:S01]  /*7730*/  UTMASTG.4D [UR40], [UR4] ;  /* 0x00000028040073b5 */ /* 0x0005e20008018000 */
[----:B------:R0:W-:Y:S01]  /*7740*/  UTMACMDFLUSH ;  /* 0x00000000000079b7 */ /* 0x0001e20000000000 */
[----:B--2---:R-:W-:Y:S04]  /*7750*/  DEPBAR.LE SB0, 0x1 ;  /* 0x000080400000791a */ /* 0x004fe80000000000 */
.L_x_95:
[----:B------:R-:W-:Y:S05]  /*7760*/  BSYNC.RECONVERGENT B0 ;  /* 0x0000000000007941 */ /* 0x000fea0003800200 */
.L_x_94:
[----:B------:R-:W-:Y:S01]  /*7770*/  BAR.SYNC.DEFER_BLOCKING 0x1, 0x80 ;  /* 0x0042000000007b1d */ /* 0x000fe20000010000 */
[----:B------:R-:W-:Y:S01]  /*7780*/  ISETP.NE.AND P1, PT, R78, RZ, PT ;  /* 0x000000ff4e00720c */ /* 0x000fe20003f25270 */
[----:B------:R-:W-:Y:S01]  /*7790*/  UISETP.NE.AND UP0, UPT, UR53, URZ, UPT ;  /* 0x000000ff3500728c */ /* 0x000fe2000bf05270 */
[----:B------:R-:W-:Y:S11]  /*77a0*/  LEA R3, R84, UR48, 0x3 ;  /* 0x0000003054037c11 */ /* 0x000ff6000f8e18ff */
[----:B-1----:R-:W-:Y:S01]  /*77b0*/  @P1 SHF.L.U32 R4, R66, 0x1f, RZ ;  /* 0x0000001f42041819 */ /* 0x002fe200000006ff */
[----:B------:R-:W-:Y:S06]  /*77c0*/  BRA.U !UP0, `(.L_x_96) ;  /* 0x0000000108247547 */ /* 0x000fec000b800000 */
[----:B------:R-:W1:Y:S01]  /*77d0*/  S2R R0, SR_CgaCtaId ;  /* 0x0000000000007919 */ /* 0x000e620000008800 */
[----:B------:R-:W-:Y:S01]  /*77e0*/  IMAD.U32 R2, RZ, RZ, UR50 ;  /* 0x00000032ff027e24 */ /* 0x000fe2000f8e00ff */
[----:B------:R-:W-:Y:S04]  /*77f0*/  UIADD3 UR4, UPT, UPT, UR50, 0x1, URZ ;  /* 0x0000000132047890 */ /* 0x000fe8000fffe0ff */
[----:B------:R-:W-:Y:S01]  /*7800*/  @P1 LEA R2, R2, UR48, 0x3 ;  /* 0x0000003002021c11 */ /* 0x000fe2000f8e18ff */
[----:B------:R-:W-:Y:S04]  /*7810*/  UISETP.NE.AND UP0, UPT, UR4, 0x4, UPT ;  /* 0x000000040400788c */ /* 0x000fe8000bf05270 */
[----:B------:R-:W-:Y:S01]  /*7820*/  @P1 VIADD R5, R2, 0xa0 ;  /* 0x000000a002051836 */ /* 0x000fe20000000000 */
[----:B------:R-:W-:Y:S04]  /*7830*/  USEL UR50, UR4, URZ, UP0 ;  /* 0x000000ff04327287 */ /* 0x000fe80008000000 */
[----:B-1----:R-:W-:Y:S04]  /*7840*/  @P1 PRMT R0, R0, 0x654, R5 ;  /* 0x0000065400001816 */ /* 0x002fe80000000005 */
[----:B------:R1:W-:Y:S04]  /*7850*/  @P1 SYNCS.ARRIVE.TRANS64.RED.A1T0 RZ, [R0+URZ], RZ ;  /* 0x000000ff00ff19a7 */ /* 0x0003e800081004ff */
.L_x_96:
[----:B------:R-:W2:Y:S01]  /*7860*/  @P1 SYNCS.PHASECHK.TRANS64.TRYWAIT P0, [R3+URZ+0x80], R4 ;  /* 0x00008004030015a7 */ /* 0x000ea200080011ff */
[----:B------:R-:W-:Y:S01]  /*7870*/  BSSY B1, `(.L_x_97) ;  /* 0x0000017000017945 */ /* 0x000fe20003800000 */
[----:B--2---:R-:W-:Y:S03]  /*7880*/  @P1 SEL R86, RZ, 0x1, !P0 ;  /* 0x00000001ff561807 */ /* 0x004fe60004000000 */
[----:B------:R-:W-:Y:S05]  /*7890*/  @!P1 BRA `(.L_x_98) ;  /* 0x0000000000509947 */ /* 0x000fea0003800000 */
[----:B------:R-:W-:Y:S01]  /*78a0*/  ISETP.NE.AND P1, PT, R87, RZ, PT ;  /* 0x000000ff5700720c */ /* 0x000fe20003f25270 */
[----:B------:R-:W-:Y:S01]  /*78b0*/  BSSY B0, `(.L_x_99) ;  /* 0x000000a000007945 */ /* 0x000fe20003800000 */
[----:B------:R-:W-:Y:S11]  /*78c0*/  ISETP.NE.AND P0, PT, R86, RZ, PT ;  /* 0x000000ff5600720c */ /* 0x000ff60003f05270 */
[----:B------:R-:W-:Y:S04]  /*78d0*/  @P1 IMAD R5, R84, 0x2000, R85 ;  /* 0x0000200054051824 */ /* 0x000fe800078e0255 */
[----:B------:R-:W-:Y:S05]  /*78e0*/  @P1 VIADD R4, R5, UR48 ;  /* 0x0000003005041c36 */ /* 0x000fea0008000000 */
[----:B------:R-:W-:Y:S01]  /*78f0*/  @P1 IADD3 R2, PT, PT, R89, R4, RZ ;  /* 0x0000000459021210 */ /* 0x000fe20007ffe0ff */
[----:B------:R-:W-:Y:S01]  /*7900*/  @P1 IMAD.IADD R4, R75, 0x1, R4 ;  /* 0x000000014b041824 */ /* 0x000fe200078e0204 */
[----:B------:R-:W-:Y:S06]  /*7910*/  @P0 BRA `(.L_x_100) ;  /* 0x00000000000c0947 */ /* 0x000fec0003800000 */
[----:B-1----:R-:W-:Y:S04]  /*7920*/  SHF.L.U32 R0, R66, 0x1f, RZ ;  /* 0x0000001f42007819 */ /* 0x002fe800000006ff */
[----:B------:R-:W1:Y:S02]  /*7930*/  SYNCS.PHASECHK.TRANS64.TRYWAIT P0, [R3+URZ+0x80], R0 ;  /* 0x00008000030075a7 */ /* 0x000e6400080011ff */
[----:B-1----:R-:W-:Y:S05]  /*7940*/  @!P0 BRA `(.L_x_101) ;  /* 0x00000028002c8947 */ /* 0x002fea0003800000 */
.L_x_100:
[----:B------:R-:W-:Y:S05]  /*7950*/  BSYNC B0 ;  /* 0x0000000000007941 */ /* 0x000fea0003800000 */
.L_x_99:
[----:B------:R-:W-:Y:S02]  /*7960*/  ISETP.NE.AND P0, PT, R87, RZ, PT ;  /* 0x000000ff5700720c */ /* 0x000fe40003f05270 */
[----:B------:R-:W-:Y:S11]  /*7970*/  IADD3 R84, PT, PT, R84, 0x1, RZ ;  /* 0x0000000154547810 */ /* 0x000ff60007ffe0ff */
[----:B-1----:R-:W-:Y:S01]  /*7980*/  @P0 IMAD.IADD R0, R75, 0x1, R2 ;  /* 0x000000014b000824 */ /* 0x002fe200078e0202 */
[----:B------:R-:W-:Y:S05]  /*7990*/  @P0 WARPSYNC.ALL ;  /* 0x0000000000000948 */ /* 0x000fea0003800000 */
[----:B------:R2:W3:Y:S04]  /*79a0*/  @P0 LDSM.16.M88.4 R56, [R5+UR48+0x400] ;  /* 0x000400300538083b */ /* 0x0004e80008000200 */
[----:B------:R2:W4:Y:S04]  /*79b0*/  @P0 LDSM.16.M88.4 R52, [R4+0x400] ;  /* 0x000400000434083b */ /* 0x0005280000000200 */
[----:B------:R2:W1:Y:S04]  /*79c0*/  @P0 LDSM.16.M88.4 R48, [R2+0x400] ;  /* 0x000400000230083b */ /* 0x0004680000000200 */
[----:B------:R2:W1:Y:S02]  /*79d0*/  @P0 LDSM.16.M88.4 R44, [R0+0x400] ;  /* 0x00040000002c083b */ /* 0x0004640000000200 */
.L_x_98:
[----:B------:R-:W-:Y:S05]  /*79e0*/  BSYNC B1 ;  /* 0x0000000000017941 */ /* 0x000fea0003800000 */
.L_x_97:
[----:B------:R-:W-:Y:S05]  /*79f0*/  VIADD R3, R25, 0x20 ;  /* 0x0000002019037836 */ /* 0x000fea0000000000 */
[----:B------:R-:W-:Y:S04]  /*7a00*/  SHF.R.U32.HI R3, RZ, 0x15, R3 ;  /* 0x00000015ff037819 */ /* 0x000fe80000011603 */
[----:B------:R-:W-:Y:S11]  /*7a10*/  LOP3.LUT P0, RZ, R3, 0x3, R70, 0x48, !PT ;  /* 0x0000000303ff7812 */ /* 0x000ff60007804846 */
[----:B------:R-:W-:Y:S02]  /*7a20*/  @!UPT UIADD3 URZ, UPT, UPT, URZ, URZ, URZ ;  /* 0x000000fffffff290 */ /* 0x000fe4000fffe0ff */
[----:B------:R-:W-:Y:S05]  /*7a30*/  @!P0 BRA `(.L_x_102) ;  /* 0x0000000000408947 */ /* 0x000fea0003800000 */
[----:B------:R-:W5:Y:S01]  /*7a40*/  LDCU.64 UR8, c[0x4][0x70] ;  /* 0x01000e00ff0877ac */ /* 0x000f620008000a00 */
[----:B------:R-:W-:Y:S01]  /*7a50*/  MOV R3, 0x0 ;  /* 0x0000000000037802 */ /* 0x000fe20000000f00 */
[----:B------:R-:W-:Y:S02]  /*7a60*/  HFMA2 R12, -RZ, RZ, 0, 5.9604644775390625e-08 ;  /* 0x00000001ff0c7431 */ /* 0x000fe400000001ff */
[----:B------:R-:W-:Y:S02]  /*7a70*/  IMAD.MOV.U32 R8, RZ, RZ, 0x192 ;  /* 0x00000192ff087424 */ /* 0x000fe400078e00ff */
[----:B------:R-:W-:Y:S01]  /*7a80*/  IMAD.MOV.U32 R13, RZ, RZ, RZ ;  /* 0x000000ffff0d7224 */ /* 0x000fe200078e00ff */
[----:B------:R-:W3:Y:S01]  /*7a90*/  LDCU.64 UR6, c[0x4][0x78] ;  /* 0x01000f00ff0677ac */ /* 0x000ee20008000a00 */
[----:B--2---:R-:W2:Y:S01]  /*7aa0*/  LDC.64 R2, c[0x4][R3] ;  /* 0x0100000003027b82 */ /* 0x004ea20000000a00 */
[----:B------:R-:W4:Y:S01]  /*7ab0*/  LDCU.64 UR4, c[0x4][0x10] ;  /* 0x01000200ff0477ac */ /* 0x000f220008000a00 */
[----:B-----5:R-:W-:Y:S01]  /*7ac0*/  MOV R5, UR9 ;  /* 0x0000000900057c02 */ /* 0x020fe20008000f00 */
[----:B------:R-:W-:Y:S01]  /*7ad0*/  IMAD.U32 R4, RZ, RZ, UR8 ;  /* 0x00000008ff047e24 */ /* 0x000fe2000f8e00ff */
[----:B---3--:R-:W-:Y:S01]  /*7ae0*/  MOV R7, UR7 ;  /* 0x0000000700077c02 */ /* 0x008fe20008000f00 */
[----:B------:R-:W-:Y:S01]  /*7af0*/  IMAD.U32 R6, RZ, RZ, UR6 ;  /* 0x00000006ff067e24 */ /* 0x000fe2000f8e00ff */
[----:B----4-:R-:W-:Y:S01]  /*7b00*/  MOV R11, UR5 ;  /* 0x00000005000b7c02 */ /* 0x010fe20008000f00 */
[----:B------:R-:W-:Y:S02]  /*7b10*/  IMAD.U32 R10, RZ, RZ, UR4 ;  /* 0x00000004ff0a7e24 */ /* 0x000fe4000f8e00ff */
[----:B------:R-:W-:Y:S07]  /*7b20*/  LEPC R20, `(.L_x_102) ;  /* 0x000000001014794e */ /* 0x000fee0000000000 */
[----:B-12---:R-:W-:Y:S05]  /*7b30*/  CALL.ABS.NOINC R2 ;  /* 0x0000000002007343 */ /* 0x006fea0003c00000 */
.L_x_102:
[----:B---3--:R-:W-:Y:S01]  /*7b40*/  LOP3.LUT R20, R56, 0xffffe000, RZ, 0xc0, !PT ;  /* 0xffffe00038147812 */ /* 0x008fe200078ec0ff */
[----:B------:R-:W-:Y:S05]  /*7b50*/  WARPSYNC.ALL ;  /* 0x0000000000007948 */ /* 0x000fea0003800000 */
[----:B------:R-:W-:Y:S01]  /*7b60*/  R2UR UR4, R25 ;  /* 0x00000000190472ca */ /* 0x000fe200000e0000 */
[----:B------:R-:W3:Y:S01]  /*7b70*/  S2R R88, SR_CgaCtaId ;  /* 0x0000000000587919 */ /* 0x000ee20000008800 */
[----:B------:R-:W-:Y:S01]  /*7b80*/  LOP3.LUT R21, R57, 0xffffe000, RZ, 0xc0, !PT ;  /* 0xffffe00039157812 */ /* 0x000fe200078ec0ff */
[----:B------:R-:W-:Y:S01]  /*7b90*/  IMAD.U32 R40, RZ, RZ, UR50 ;  /* 0x00000032ff287e24 */ /* 0x000fe2000f8e00ff */
[----:B------:R-:W-:Y:S01]  /*7ba0*/  LOP3.LUT R41, R58, 0xffffe000, RZ, 0xc0, !PT ;  /* 0xffffe0003a297812 */ /* 0x000fe200078ec0ff */
[----:B------:R-:W-:Y:S01]  /*7bb0*/  BSSY.RECONVERGENT B0, `(.L_x_103) ;  /* 0x000005a000007945 */ /* 0x000fe20003800200 */
[----:B-1----:R-:W-:Y:S02]  /*7bc0*/  LOP3.LUT R26, R48, 0xffffe000, RZ, 0xc0, !PT ;  /* 0xffffe000301a7812 */ /* 0x002fe400078ec0ff */
[----:B------:R-:W-:Y:S02]  /*7bd0*/  ISETP.NE.AND P6, PT, R78, RZ, PT ;  /* 0x000000ff4e00720c */ /* 0x000fe40003fc5270 */
[----:B------:R-:W-:Y:S03]  /*7be0*/  ISETP.NE.AND P0, PT, R68, RZ, PT ;  /* 0x000000ff4400720c */ /* 0x000fe60003f05270 */
[----:B--2---:R-:W1:Y:S08]  /*7bf0*/  LDTM.16dp128bit.x8 R4, tmem[UR4+0x20] ;  /* 0x00002004000479ee */ /* 0x004e700008180000 */
[----:B------:R-:W-:Y:S02]  /*7c00*/  @P6 LEA R40, R40, UR48, 0x3 ;  /* 0x0000003028286c11 */ /* 0x000fe4000f8e18ff */
[----:B------:R-:W-:Y:S03]  /*7c10*/  @P6 SHF.L.U32 R93, R66, 0x1f, RZ ;  /* 0x0000001f425d6819 */ /* 0x000fe600000006ff */
[----:B------:R-:W-:Y:S01]  /*7c20*/  @P6 VIADD R91, R40, 0xa0 ;  /* 0x000000a0285b6836 */ /* 0x000fe20000000000 */
[----:B------:R-:W-:Y:S04]  /*7c30*/  LEA R40, R84, UR48, 0x3 ;  /* 0x0000003054287c11 */ /* 0x000fe8000f8e18ff */
[----:B---3--:R-:W-:Y:S01]  /*7c40*/  @P6 PRMT R91, R88, 0x654, R91 ;  /* 0x00000654585b6816 */ /* 0x008fe2000000005b */
[C---:B-1----:R-:W-:Y:S01]  /*7c50*/  FMUL R0, R24.reuse, R4 ;  /* 0x0000000418007220 */ /* 0x042fe20000400000 */
[C---:B------:R-:W-:Y:S01]  /*7c60*/  FMUL R2, R24.reuse, R5 ;  /* 0x0000000518027220 */ /* 0x040fe20000400000 */
[C---:B------:R-:W-:Y:S01]  /*7c70*/  FMUL R3, R24.reuse, R10 ;  /* 0x0000000a18037220 */ /* 0x040fe20000400000 */
[----:B------:R-:W-:Y:S01]  /*7c80*/  FMUL R4, R24, R11 ;  /* 0x0000000b18047220 */ /* 0x000fe20000400000 */
[C---:B------:R-:W-:Y:S01]  /*7c90*/  FFMA R28, R27.reuse, R20, R0 ;  /* 0x000000141b1c7223 */ /* 0x040fe20000000000 */
[----:B----4-:R-:W-:Y:S01]  /*7ca0*/  LOP3.LUT R20, R52, 0xffffe000, RZ, 0xc0, !PT ;  /* 0xffffe00034147812 */ /* 0x010fe200078ec0ff */
        /* <DEDUP_REMOVED lines=8> */
[----:B------:R-:W-:Y:S01]  /*7d30*/  FFMA R31, R27, R21, R2 ;  /* 0x000000151b1f7223 */ /* 0x000fe20000000002 */
[----:B------:R-:W-:Y:S01]  /*7d40*/  LOP3.LUT R21, R53, 0xffffe000, RZ, 0xc0, !PT ;  /* 0xffffe00035157812 */ /* 0x000fe200078ec0ff */
[C---:B------:R-:W-:Y:S01]  /*7d50*/  FMUL R0, R24.reuse, R8 ;  /* 0x0000000818007220 */ /* 0x040fe20000400000 */
[----:B------:R-:W-:Y:S01]  /*7d60*/  F2FP.TF32.F32.PACK_B R30, R30 ;  /* 0x0000001eff1e723e */ /* 0x000fe200024050ff */
[----:B------:R-:W-:Y:S01]  /*7d70*/  FMUL R2, R24, R9 ;  /* 0x0000000918027220 */ /* 0x000fe20000400000 */
[----:B------:R-:W-:Y:S01]  /*7d80*/  F2FP.TF32.F32.PACK_B R31, R31 ;  /* 0x0000001fff1f723e */ /* 0x000fe200024050ff */
[C---:B------:R-:W-:Y:S01]  /*7d90*/  FFMA R32, R27.reuse, R20, R0 ;  /* 0x000000141b207223 */ /* 0x040fe20000000000 */
[----:B------:R-:W-:Y:S01]  /*7da0*/  LOP3.LUT R20, R54, 0xffffe000, RZ, 0xc0, !PT ;  /* 0xffffe00036147812 */ /* 0x000fe200078ec0ff */
[----:B------:R-:W-:Y:S01]  /*7db0*/  FFMA R33, R27, R21, R2 ;  /* 0x000000151b217223 */ /* 0x000fe20000000002 */
[----:B------:R-:W-:Y:S01]  /*7dc0*/  LOP3.LUT R21, R49, 0xffffe000, RZ, 0xc0, !PT ;  /* 0xffffe00031157812 */ /* 0x000fe200078ec0ff */
[----:B------:R1:W-:Y:S01]  /*7dd0*/  STSM.16.M88.4 [R80+0x2400], R28 ;  /* 0x0024001c50007844 */ /* 0x0003e20000000200 */
[----:B------:R-:W-:Y:S01]  /*7de0*/  F2FP.TF32.F32.PACK_B R32, R32 ;  /* 0x00000020ff20723e */ /* 0x000fe200024050ff */
[C---:B------:R-:W-:Y:S01]  /*7df0*/  FFMA R34, R27.reuse, R20, R3 ;  /* 0x000000141b227223 */ /* 0x040fe20000000003 */
[----:B------:R-:W-:Y:S01]  /*7e00*/  LOP3.LUT R20, R50, 0xffffe000, RZ, 0xc0, !PT ;  /* 0xffffe00032147812 */ /* 0x000fe200078ec0ff */
[C---:B------:R-:W-:Y:S01]  /*7e10*/  FMUL R5, R24.reuse, R12 ;  /* 0x0000000c18057220 */ /* 0x040fe20000400000 */
[----:B------:R-:W-:Y:S01]  /*7e20*/  F2FP.TF32.F32.PACK_B R33, R33 ;  /* 0x00000021ff21723e */ /* 0x000fe200024050ff */
[C---:B------:R-:W-:Y:S01]  /*7e30*/  FMUL R6, R24.reuse, R13 ;  /* 0x0000000d18067220 */ /* 0x040fe20000400000 */
[----:B------:R-:W-:Y:S01]  /*7e40*/  F2FP.TF32.F32.PACK_B R34, R34 ;  /* 0x00000022ff22723e */ /* 0x000fe200024050ff */
[----:B------:R-:W-:Y:S01]  /*7e50*/  FMUL R7, R24, R14 ;  /* 0x0000000e18077220 */ /* 0x000fe20000400000 */
[----:B------:R-:W-:Y:S01]  /*7e60*/  FFMA R35, R27, R41, R4 ;  /* 0x000000291b237223 */ /* 0x000fe20000000004 */
[----:B------:R-:W-:Y:S01]  /*7e70*/  LOP3.LUT R41, R51, 0xffffe000, RZ, 0xc0, !PT ;  /* 0xffffe00033297812 */ /* 0x000fe200078ec0ff */
[C---:B------:R-:W-:Y:S01]  /*7e80*/  FFMA R36, R27.reuse, R26, R5 ;  /* 0x0000001a1b247223 */ /* 0x040fe20000000005 */
[----:B------:R-:W-:Y:S01]  /*7e90*/  LOP3.LUT R26, R46, 0xffffe000, RZ, 0xc0, !PT ;  /* 0xffffe0002e1a7812 */ /* 0x000fe200078ec0ff */
[C---:B------:R-:W-:Y:S01]  /*7ea0*/  FFMA R37, R27.reuse, R21, R6 ;  /* 0x000000151b257223 */ /* 0x040fe20000000006 */
[----:B------:R-:W-:Y:S01]  /*7eb0*/  FMUL R8, R24, R15 ;  /* 0x0000000f18087220 */ /* 0x000fe20000400000 */
[----:B------:R-:W-:Y:S01]  /*7ec0*/  FFMA R38, R27, R20, R7 ;  /* 0x000000141b267223 */ /* 0x000fe20000000007 */
[----:B------:R-:W-:Y:S01]  /*7ed0*/  LOP3.LUT R20, R44, 0xffffe000, RZ, 0xc0, !PT ;  /* 0xffffe0002c147812 */ /* 0x000fe200078ec0ff */
[C---:B------:R-:W-:Y:S01]  /*7ee0*/  FMUL R9, R24.reuse, R16 ;  /* 0x0000001018097220 */ /* 0x040fe20000400000 */
[----:B------:R-:W-:Y:S01]  /*7ef0*/  LOP3.LUT R21, R45, 0xffffe000, RZ, 0xc0, !PT ;  /* 0xffffe0002d157812 */ /* 0x000fe200078ec0ff */
[----:B------:R-:W-:Y:S01]  /*7f00*/  FFMA R39, R27, R41, R8 ;  /* 0x000000291b277223 */ /* 0x000fe20000000008 */
[C---:B------:R-:W-:Y:S01]  /*7f10*/  FMUL R10, R24.reuse, R17 ;  /* 0x00000011180a7220 */ /* 0x040fe20000400000 */
[C---:B------:R-:W-:Y:S01]  /*7f20*/  FMUL R11, R24.reuse, R18 ;  /* 0x00000012180b7220 */ /* 0x040fe20000400000 */
[----:B------:R-:W-:Y:S01]  /*7f30*/  LOP3.LUT R41, R47, 0xffffe000, RZ, 0xc0, !PT ;  /* 0xffffe0002f297812 */ /* 0x000fe200078ec0ff */
[----:B------:R-:W-:Y:S01]  /*7f40*/  FMUL R12, R24, R19 ;  /* 0x00000013180c7220 */ /* 0x000fe20000400000 */
[----:B------:R-:W-:Y:S02]  /*7f50*/  F2FP.TF32.F32.PACK_B R35, R35 ;  /* 0x00000023ff23723e */ /* 0x000fe400024050ff */
[----:B------:R-:W-:Y:S02]  /*7f60*/  F2FP.TF32.F32.PACK_B R36, R36 ;  /* 0x00000024ff24723e */ /* 0x000fe400024050ff */
[----:B------:R-:W-:Y:S01]  /*7f70*/  F2FP.TF32.F32.PACK_B R37, R37 ;  /* 0x00000025ff25723e */ /* 0x000fe200024050ff */
[----:B------:R2:W-:Y:S01]  /*7f80*/  STSM.16.M88.4 [R79+0x2400], R32 ;  /* 0x002400204f007844 */ /* 0x0005e20000000200 */
[----:B------:R-:W-:Y:S01]  /*7f90*/  F2FP.TF32.F32.PACK_B R38, R38 ;  /* 0x00000026ff26723e */ /* 0x000fe200024050ff */
[C---:B-1----:R-:W-:Y:S01]  /*7fa0*/  FFMA R28, R27.reuse, R20, R9 ;  /* 0x000000141b1c7223 */ /* 0x042fe20000000009 */
[C---:B------:R-:W-:Y:S01]  /*7fb0*/  FFMA R29, R27.reuse, R21, R10 ;  /* 0x000000151b1d7223 */ /* 0x040fe2000000000a */
[C---:B------:R-:W-:Y:S01]  /*7fc0*/  FFMA R30, R27.reuse, R26, R11 ;  /* 0x0000001a1b1e7223 */ /* 0x040fe2000000000b */
[----:B------:R-:W-:Y:S01]  /*7fd0*/  FFMA R31, R27, R41, R12 ;  /* 0x000000291b1f7223 */ /* 0x000fe2000000000c */
[----:B------:R-:W-:Y:S02]  /*7fe0*/  F2FP.TF32.F32.PACK_B R39, R39 ;  /* 0x00000027ff27723e */ /* 0x000fe400024050ff */
[----:B------:R-:W-:Y:S02]  /*7ff0*/  F2FP.TF32.F32.PACK_B R28, R28 ;  /* 0x0000001cff1c723e */ /* 0x000fe400024050ff */
[----:B------:R-:W-:Y:S01]  /*8000*/  F2FP.TF32.F32.PACK_B R29, R29 ;  /* 0x0000001dff1d723e */ /* 0x000fe200024050ff */
[----:B------:R2:W-:Y:S01]  /*8010*/  STSM.16.M88.4 [R82+0x2000], R36 ;  /* 0x0020002452007844 */ /* 0x0005e20000000200 */
[----:B------:R-:W-:Y:S02]  /*8020*/  F2FP.TF32.F32.PACK_B R30, R30 ;  /* 0x0000001eff1e723e */ /* 0x000fe400024050ff */
[----:B------:R-:W-:Y:S05]  /*8030*/  F2FP.TF32.F32.PACK_B R31, R31 ;  /* 0x0000001fff1f723e */ /* 0x000fea00024050ff */
[----:B------:R2:W-:Y:S01]  /*8040*/  STSM.16.M88.4 [R81+0x2000], R28 ;  /* 0x0020001c51007844 */ /* 0x0005e20000000200 */
[----:B------:R-:W-:Y:S01]  /*8050*/  @!PT LDS RZ, [RZ] ;  /* 0x00000000fffff984 */ /* 0x000fe20000000800 */
[----:B------:R-:W-:Y:S01]  /*8060*/  @!PT LDS RZ, [RZ] ;  /* 0x00000000fffff984 */ /* 0x000fe20000000800 */
[----:B------:R-:W-:Y:S01]  /*8070*/  @!PT LDS RZ, [RZ] ;  /* 0x00000000fffff984 */ /* 0x000fe20000000800 */
[----:B------:R-:W-:Y:S01]  /*8080*/  @!PT LDS RZ, [RZ] ;  /* 0x00000000fffff984 */ /* 0x000fe20000000800 */
[----:B------:R1:W-:Y:S07]  /*8090*/  MEMBAR.ALL.CTA ;  /* 0x0000000000007992 */ /* 0x0003ee0000008000 */
[----:B-1----:R-:W1:Y:S02]  /*80a0*/  FENCE.VIEW.ASYNC.S ;  /* 0x00000000000073c6 */ /* 0x002e640000000000 */
[----:B-1----:R-:W-:Y:S06]  /*80b0*/  BAR.SYNC.DEFER_BLOCKING 0x1, 0x80 ;  /* 0x0042000000007b1d */ /* 0x002fec0000010000 */
[----:B------:R-:W-:Y:S05]  /*80c0*/  @P0 BRA `(.L_x_104) ;  /* 0x0000000000200947 */ /* 0x000fea0003800000 */
[----:B------:R-:W1:Y:S01]  /*80d0*/  LDCU.64 UR6, c[0x0][0x348] ;  /* 0x00006900ff0677ac */ /* 0x000e620008000a00 */
[----:B------:R-:W-:Y:S02]  /*80e0*/  UIADD3 UR40, UPT, UPT, UR48, 0x2400, URZ ;  /* 0x0000240030287890 */ /* 0x000fe4000fffe0ff */
[----:B------:R-:W-:Y:S02]  /*80f0*/  UIADD3 UR41, UPT, UPT, UR51, 0x20, URZ ;  /* 0x0000002033297890 */ /* 0x000fe4000fffe0ff */
[----:B-1----:R-:W-:Y:S04]  /*8100*/  UIADD3 UR4, UP0, UPT, UR6, 0x680, URZ ;  /* 0x0000068006047890 */ /* 0x002fe8000ff1e0ff */
[----:B------:R-:W-:Y:S09]  /*8110*/  UIADD3.X UR5, UPT, UPT, URZ, UR7, URZ, UP0, !UPT ;  /* 0x00000007ff057290 */ /* 0x000ff200087fe4ff */
[----:B------:R1:W-:Y:S01]  /*8120*/  UTMASTG.4D [UR40], [UR4] ;  /* 0x00000028040073b5 */ /* 0x0003e20008018000 */
[----:B------:R0:W-:Y:S01]  /*8130*/  UTMACMDFLUSH ;  /* 0x00000000000079b7 */ /* 0x0001e20000000000 */
[----:B-1----:R-:W-:Y:S04]  /*8140*/  DEPBAR.LE SB0, 0x1 ;  /* 0x000080400000791a */ /* 0x002fe80000000000 */
.L_x_104:
[----:B------:R-:W-:Y:S05]  /*8150*/  BSYNC.RECONVERGENT B0 ;  /* 0x0000000000007941 */ /* 0x000fea0003800200 */
.L_x_103:
[----:B------:R-:W-:Y:S01]  /*8160*/  BAR.SYNC.DEFER_BLOCKING 0x1, 0x80 ;  /* 0x0042000000007b1d */ /* 0x000fe20000010000 */
[----:B------:R-:W-:Y:S04]  /*8170*/  UIADD3 UR4, UPT, UPT, UR50, 0x1, URZ ;  /* 0x0000000132047890 */ /* 0x000fe8000fffe0ff */
[----:B------:R-:W-:Y:S04]  /*8180*/  UISETP.NE.AND UP0, UPT, UR4, 0x4, UPT ;  /* 0x000000040400788c */ /* 0x000fe8000bf05270 */
[----:B------:R-:W-:Y:S01]  /*8190*/  USEL UR49, UR4, URZ, UP0 ;  /* 0x000000ff04317287 */ /* 0x000fe20008000000 */
[----:B------:R1:W-:Y:S01]  /*81a0*/  @P6 SYNCS.ARRIVE.TRANS64.RED.A1T0 RZ, [R91+URZ], RZ ;  /* 0x000000ff5bff69a7 */ /* 0x0003e200081004ff */
[----:B------:R-:W-:Y:S01]  /*81b0*/  BSSY B1, `(.L_x_105) ;  /* 0x0000018000017945 */ /* 0x000fe20003800000 */
[----:B------:R-:W3:Y:S02]  /*81c0*/  @P6 SYNCS.PHASECHK.TRANS64.TRYWAIT P0, [R40+URZ+0x80], R93 ;  /* 0x0000805d280065a7 */ /* 0x000ee400080011ff */
[----:B---3--:R-:W-:Y:S01]  /*81d0*/  @P6 SEL R86, RZ, 0x1, !P0 ;  /* 0x00000001ff566807 */ /* 0x008fe20004000000 */
[----:B-1----:R-:W-:Y:S06]  /*81e0*/  @!P6 BRA `(.L_x_106) ;  /* 0x000000000050e947 */ /* 0x002fec0003800000 */
        /* <DEDUP_REMOVED lines=8> */
[----:B------:R-:W-:Y:S04]  /*8270*/  SHF.L.U32 R5, R66, 0x1f, RZ ;  /* 0x0000001f42057819 */ /* 0x000fe800000006ff */
[----:B------:R-:W1:Y:S02]  /*8280*/  SYNCS.PHASECHK.TRANS64.TRYWAIT P0, [R40+URZ+0x80], R5 ;  /* 0x00008005280075a7 */ /* 0x000e6400080011ff */
[----:B-1----:R-:W-:Y:S05]  /*8290*/  @!P0 BRA `(.L_x_109) ;  /* 0x0000001c00ec8947 */ /* 0x002fea0003800000 */
.L_x_108:
[----:B------:R-:W-:Y:S05]  /*82a0*/  BSYNC B0 ;  /* 0x0000000000007941 */ /* 0x000fea0003800000 */
.L_x_107:
[----:B------:R-:W-:Y:S02]  /*82b0*/  ISETP.NE.AND P0, PT, R87, RZ, PT ;  /* 0x000000ff5700720c */ /* 0x000fe40003f05270 */
[----:B------:R-:W-:Y:S11]  /*82c0*/  IADD3 R84, PT, PT, R84, 0x1, RZ ;  /* 0x0000000154547810 */ /* 0x000ff60007ffe0ff */
[----:B------:R-:W-:Y:S01]  /*82d0*/  @P0 IMAD.IADD R4, R75, 0x1, R0 ;  /* 0x000000014b040824 */ /* 0x000fe200078e0200 */
[----:B------:R-:W-:Y:S05]  /*82e0*/  @P0 WARPSYNC.ALL ;  /* 0x0000000000000948 */ /* 0x000fea0003800000 */
[----:B------:R3:W4:Y:S04]  /*82f0*/  @P0 LDSM.16.M88.4 R56, [R3+UR48+0x400] ;  /* 0x000400300338083b */ /* 0x0007280008000200 */
[----:B------:R3:W1:Y:S04]  /*8300*/  @P0 LDSM.16.M88.4 R52, [R2+0x400] ;  /* 0x000400000234083b */ /* 0x0006680000000200 */
[----:B------:R3:W1:Y:S04]  /*8310*/  @P0 LDSM.16.M88.4 R48, [R0+0x400] ;  /* 0x000400000030083b */ /* 0x0006680000000200 */
[----:B------:R3:W1:Y:S02]  /*8320*/  @P0 LDSM.16.M88.4 R44, [R4+0x400] ;  /* 0x00040000042c083b */ /* 0x0006640000000200 */
.L_x_106:
[----:B------:R-:W-:Y:S05]  /*8330*/  BSYNC B1 ;  /* 0x0000000000017941 */ /* 0x000fea0003800000 */
.L_x_105:
[----:B---3--:R-:W-:Y:S05]  /*8340*/  VIADD R3, R25, 0x40 ;  /* 0x0000004019037836 */ /* 0x008fea0000000000 */
[----:B------:R-:W-:Y:S04]  /*8350*/  SHF.R.U32.HI R3, RZ, 0x15, R3 ;  /* 0x00000015ff037819 */ /* 0x000fe80000011603 */
[----:B------:R-:W-:Y:S11]  /*8360*/  LOP3.LUT P0, RZ, R3, 0x3, R70, 0x48, !PT ;  /* 0x0000000303ff7812 */ /* 0x000ff60007804846 */
[----:B------:R-:W-:Y:S02]  /*8370*/  @!UPT UIADD3 URZ, UPT, UPT, URZ, URZ, URZ ;  /* 0x000000fffffff290 */ /* 0x000fe4000fffe0ff */
[----:B------:R-:W-:Y:S05]  /*8380*/  @!P0 BRA `(.L_x_110) ;  /* 0x0000000000408947 */ /* 0x000fea0003800000 */
[----:B------:R-:W1:Y:S01]  /*8390*/  LDCU.64 UR8, c[0x4][0x70] ;  /* 0x01000e00ff0877ac */ /* 0x000e620008000a00 */
[----:B------:R-:W-:Y:S01]  /*83a0*/  MOV R3, 0x0 ;  /* 0x0000000000037802 */ /* 0x000fe20000000f00 */
[----:B------:R-:W-:Y:S02]  /*83b0*/  HFMA2 R12, -RZ, RZ, 0, 5.9604644775390625e-08 ;  /* 0x00000001ff0c7431 */ /* 0x000fe400000001ff */
[----:B------:R-:W-:Y:S02]  /*83c0*/  IMAD.MOV.U32 R8, RZ, RZ, 0x192 ;  /* 0x00000192ff087424 */ /* 0x000fe400078e00ff */
[----:B------:R-:W-:Y:S01]  /*83d0*/  IMAD.MOV.U32 R13, RZ, RZ, RZ ;  /* 0x000000ffff0d7224 */ /* 0x000fe200078e00ff */
[----:B------:R-:W3:Y:S01]  /*83e0*/  LDCU.64 UR6, c[0x4][0x78] ;  /* 0x01000f00ff0677ac */ /* 0x000ee20008000a00 */
[----:B------:R-:W2:Y:S01]  /*83f0*/  LDC.64 R2, c[0x4][R3] ;  /* 0x0100000003027b82 */ /* 0x000ea20000000a00 */
[----:B------:R-:W5:Y:S01]  /*8400*/  LDCU.64 UR4, c[0x4][0x10] ;  /* 0x01000200ff0477ac */ /* 0x000f620008000a00 */
[----:B-1----:R-:W-:Y:S01]  /*8410*/  MOV R5, UR9 ;  /* 0x0000000900057c02 */ /* 0x002fe20008000f00 */
[----:B------:R-:W-:Y:S01]  /*8420*/  IMAD.U32 R4, RZ, RZ, UR8 ;  /* 0x00000008ff047e24 */ /* 0x000fe2000f8e00ff */
[----:B---3--:R-:W-:Y:S01]  /*8430*/  MOV R7, UR7 ;  /* 0x0000000700077c02 */ /* 0x008fe20008000f00 */
[----:B------:R-:W-:Y:S01]  /*8440*/  IMAD.U32 R6, RZ, RZ, UR6 ;  /* 0x00000006ff067e24 */ /* 0x000fe2000f8e00ff */
[----:B-----5:R-:W-:Y:S01]  /*8450*/  MOV R11, UR5 ;  /* 0x00000005000b7c02 */ /* 0x020fe20008000f00 */
[----:B------:R-:W-:Y:S02]  /*8460*/  IMAD.U32 R10, RZ, RZ, UR4 ;  /* 0x00000004ff0a7e24 */ /* 0x000fe4000f8e00ff */
[----:B------:R-:W-:Y:S07]  /*8470*/  LEPC R20, `(.L_x_110) ;  /* 0x000000001014794e */ /* 0x000fee0000000000 */
[----:B--2-4-:R-:W-:Y:S05]  /*8480*/  CALL.ABS.NOINC R2 ;  /* 0x0000000002007343 */ /* 0x014fea0003c00000 */
.L_x_110:
[----:B----4-:R-:W-:Y:S01]  /*8490*/  LOP3.LUT R20, R56, 0xffffe000, RZ, 0xc0, !PT ;  /* 0xffffe00038147812 */ /* 0x010fe200078ec0ff */
[----:B------:R-:W-:Y:S05]  /*84a0*/  WARPSYNC.ALL ;  /* 0x0000000000007948 */ /* 0x000fea0003800000 */
[----:B------:R-:W-:Y:S01]  /*84b0*/  R2UR UR4, R25 ;  /* 0x00000000190472ca */ /* 0x000fe200000e0000 */
[----:B------:R-:W-:Y:S01]  /*84c0*/  IMAD.U32 R90, RZ, RZ, UR49 ;  /* 0x00000031ff5a7e24 */ /* 0x000fe2000f8e00ff */
[----:B------:R-:W-:Y:S01]  /*84d0*/  LOP3.LUT R21, R57, 0xffffe000, RZ, 0xc0, !PT ;  /* 0xffffe00039157812 */ /* 0x000fe200078ec0ff */
[----:B------:R-:W-:Y:S01]  /*84e0*/  BSSY.RECONVERGENT B0, `(.L_x_111) ;  /* 0x000005b000007945 */ /* 0x000fe20003800200 */
[----:B------:R-:W-:Y:S02]  /*84f0*/  LOP3.LUT R41, R58, 0xffffe000, RZ, 0xc0, !PT ;  /* 0xffffe0003a297812 */ /* 0x000fe400078ec0ff */
[----:B-1----:R-:W-:Y:S02]  /*8500*/  LOP3.LUT R26, R54, 0xffffe000, RZ, 0xc0, !PT ;  /* 0xffffe000361a7812 */ /* 0x002fe400078ec0ff */
[----:B------:R-:W-:Y:S02]  /*8510*/  LOP3.LUT R40, R50, 0xffffe000, RZ, 0xc0, !PT ;  /* 0xffffe00032287812 */ /* 0x000fe400078ec0ff */
[----:B------:R-:W-:Y:S02]  /*8520*/  ISETP.NE.AND P6, PT, R78, RZ, PT ;  /* 0x000000ff4e00720c */ /* 0x000fe40003fc5270 */
[----:B------:R-:W-:Y:S01]  /*8530*/  ISETP.NE.AND P0, PT, R68, RZ, PT ;  /* 0x000000ff4400720c */ /* 0x000fe20003f05270 */
[----:B------:R-:W1:Y:S01]  /*8540*/  LDTM.16dp128bit.x8 R4, tmem[UR4+0x40] ;  /* 0x00004004000479ee */ /* 0x000e620008180000 */
[----:B------:R-:W-:Y:S09]  /*8550*/  LEA R93, R84, UR48, 0x3 ;  /* 0x00000030545d7c11 */ /* 0x000ff2000f8e18ff */
[----:B------:R-:W-:Y:S05]  /*8560*/  @P6 LEA R90, R90, UR48, 0x3 ;  /* 0x000000305a5a6c11 */ /* 0x000fea000f8e18ff */
[----:B------:R-:W-:Y:S01]  /*8570*/  @P6 VIADD R91, R90, 0xa0 ;  /* 0x000000a05a5b6836 */ /* 0x000fe20000000000 */
[----:B------:R-:W-:Y:S04]  /*8580*/  @P6 SHF.L.U32 R90, R66, 0x1f, RZ ;  /* 0x0000001f425a6819 */ /* 0x000fe800000006ff */
[----:B------:R-:W-:Y:S01]  /*8590*/  @P6 PRMT R91, R88, 0x654, R91 ;  /* 0x00000654585b6816 */ /* 0x000fe2000000005b */
[C---:B-1----:R-:W-:Y:S01]  /*85a0*/  FMUL R0, R24.reuse, R4 ;  /* 0x0000000418007220 */ /* 0x042fe20000400000 */
[C---:B------:R-:W-:Y:S01]  /*85b0*/  FMUL R2, R24.reuse, R5 ;  /* 0x0000000518027220 */ /* 0x040fe20000400000 */
[C---:B------:R-:W-:Y:S01]  /*85c0*/  FMUL R3, R24.reuse, R10 ;  /* 0x0000000a18037220 */ /* 0x040fe20000400000 */
[----:B------:R-:W-:Y:S01]  /*85d0*/  FMUL R4, R24, R11 ;  /* 0x0000000b18047220 */ /* 0x000fe20000400000 */
[C---:B--2---:R-:W-:Y:S01]  /*85e0*/  FFMA R28, R27.reuse, R20, R0 ;  /* 0x000000141b1c7223 */ /* 0x044fe20000000000 */
[----:B------:R-:W-:Y:S01]  /*85f0*/  LOP3.LUT R20, R52, 0xffffe000, RZ, 0xc0, !PT ;  /* 0xffffe00034147812 */ /* 0x000fe200078ec0ff */
        /* <DEDUP_REMOVED lines=14> */
[----:B------:R-:W-:Y:S01]  /*86e0*/  FFMA R32, R27, R20, R0 ;  /* 0x000000141b207223 */ /* 0x000fe20000000000 */
        /* <DEDUP_REMOVED lines=12> */
[C---:B------:R-:W-:Y:S01]  /*87b0*/  FFMA R35, R27.reuse, R20, R4 ;  /* 0x000000141b237223 */ /* 0x040fe20000000004 */
[----:B------:R-:W-:Y:S01]  /*87c0*/  LOP3.LUT R20, R44, 0xffffe000, RZ, 0xc0, !PT ;  /* 0xffffe0002c147812 */ /* 0x000fe200078ec0ff */
[C---:B------:R-:W-:Y:S01]  /*87d0*/  FMUL R8, R24.reuse, R15 ;  /* 0x0000000f18087220 */ /* 0x040fe20000400000 */
[C---:B------:R-:W-:Y:S01]  /*87e0*/  FFMA R36, R27.reuse, R26, R5 ;  /* 0x0000001a1b247223 */ /* 0x040fe20000000005 */
[C---:B------:R-:W-:Y:S01]  /*87f0*/  FFMA R37, R27.reuse, R21, R6 ;  /* 0x000000151b257223 */ /* 0x040fe20000000006 */
[----:B------:R-:W-:Y:S01]  /*8800*/  FFMA R38, R27, R40, R7 ;  /* 0x000000281b267223 */ /* 0x000fe20000000007 */
[C---:B------:R-:W-:Y:S01]  /*8810*/  FMUL R9, R24.reuse, R16 ;  /* 0x0000001018097220 */ /* 0x040fe20000400000 */
[----:B------:R-:W-:Y:S01]  /*8820*/  LOP3.LUT R21, R45, 0xffffe000, RZ, 0xc0, !PT ;  /* 0xffffe0002d157812 */ /* 0x000fe200078ec0ff */
[----:B------:R-:W-:Y:S01]  /*8830*/  FFMA R39, R27, R41, R8 ;  /* 0x000000291b277223 */ /* 0x000fe20000000008 */
[----:B------:R-:W-:Y:S01]  /*8840*/  FMUL R10, R24, R17 ;  /* 0x00000011180a7220 */ /* 0x000fe20000400000 */
[----:B------:R-:W-:Y:S01]  /*8850*/  LOP3.LUT R26, R46, 0xffffe000, RZ, 0xc0, !PT ;  /* 0xffffe0002e1a7812 */ /* 0x000fe200078ec0ff */
        /* <DEDUP_REMOVED lines=35> */
.L_x_112:
[----:B------:R-:W-:Y:S05]  /*8a90*/  BSYNC.RECONVERGENT B0 ;  /* 0x0000000000007941 */ /* 0x000fea0003800200 */
.L_x_111:
        /* <DEDUP_REMOVED lines=13> */
[----:B------:R-:W-:Y:S04]  /*8b70*/  @P1 VIADD R0, R84, UR48 ;  /* 0x0000003054001c36 */ /* 0x000fe80008000000 */
[----:B------:R-:W-:Y:S01]  /*8b80*/  @P1 IMAD.IADD R3, R75, 0x1, R0 ;  /* 0x000000014b031824 */ /* 0x000fe200078e0200 */
[----:B------:R-:W-:Y:S01]  /*8b90*/  @P1 IADD3 R2, PT, PT, R89, R0, RZ ;  /* 0x0000000059021210 */ /* 0x000fe20007ffe0ff */
[----:B------:R-:W-:Y:S06]  /*8ba0*/  @P0 BRA `(.L_x_116) ;  /* 0x00000000000c0947 */ /* 0x000fec0003800000 */
[----:B------:R-:W-:Y:S04]  /*8bb0*/  SHF.L.U32 R0, R66, 0x1f, RZ ;  /* 0x0000001f42007819 */ /* 0x000fe800000006ff */
[----:B------:R-:W1:Y:S02]  /*8bc0*/  SYNCS.PHASECHK.TRANS64.TRYWAIT P0, [R93+URZ+0x80], R0 ;  /* 0x000080005d0075a7 */ /* 0x000e6400080011ff */
[----:B-1----:R-:W-:Y:S05]  /*8bd0*/  @!P0 BRA `(.L_x_117) ;  /* 0x0000001400b08947 */ /* 0x002fea0003800000 */
.L_x_116:
[----:B------:R-:W-:Y:S05]  /*8be0*/  BSYNC B0 ;  /* 0x0000000000007941 */ /* 0x000fea0003800000 */
.L_x_115:
[----:B------:R-:W-:Y:S11]  /*8bf0*/  ISETP.NE.AND P0, PT, R87, RZ, PT ;  /* 0x000000ff5700720c */ /* 0x000ff60003f05270 */
[----:B------:R-:W-:Y:S02]  /*8c00*/  @!UPT UIADD3 URZ, UPT, UPT, URZ, URZ, URZ ;  /* 0x000000fffffff290 */ /* 0x000fe4000fffe0ff */
[----:B-1----:R-:W-:Y:S01]  /*8c10*/  @P0 IADD3 R0, PT, PT, R75, R2, RZ ;  /* 0x000000024b000210 */ /* 0x002fe20007ffe0ff */
[----:B------:R-:W-:Y:S05]  /*8c20*/  @P0 WARPSYNC.ALL ;  /* 0x0000000000000948 */ /* 0x000fea0003800000 */
[----:B------:R1:W3:Y:S04]  /*8c30*/  @P0 LDSM.16.M88.4 R56, [R84+UR48+0x400] ;  /* 0x000400305438083b */ /* 0x0002e80008000200 */
[----:B------:R1:W4:Y:S04]  /*8c40*/  @P0 LDSM.16.M88.4 R52, [R3+0x400] ;  /* 0x000400000334083b */ /* 0x0003280000000200 */
[----:B------:R1:W1:Y:S04]  /*8c50*/  @P0 LDSM.16.M88.4 R48, [R2+0x400] ;  /* 0x000400000230083b */ /* 0x0002680000000200 */
[----:B------:R1:W1:Y:S02]  /*8c60*/  @P0 LDSM.16.M88.4 R44, [R0+0x400] ;  /* 0x00040000002c083b */ /* 0x0002640000000200 */
.L_x_114:
[----:B------:R-:W-:Y:S05]  /*8c70*/  BSYNC B1 ;  /* 0x0000000000017941 */ /* 0x000fea0003800000 */
.L_x_113:
[----:B-1----:R-:W-:Y:S05]  /*8c80*/  VIADD R3, R25, 0x60 ;  /* 0x0000006019037836 */ /* 0x002fea0000000000 */
        /* <DEDUP_REMOVED lines=9> */
[----:B------:R-:W5:Y:S01]  /*8d20*/  LDCU.64 UR6, c[0x4][0x78] ;  /* 0x01000f00ff0677ac */ /* 0x000f620008000a00 */
[----:B------:R-:W2:Y:S01]  /*8d30*/  LDC.64 R2, c[0x4][R3] ;  /* 0x0100000003027b82 */ /* 0x000ea20000000a00 */
[----:B------:R-:W3:Y:S01]  /*8d40*/  LDCU.64 UR4, c[0x4][0x10] ;  /* 0x01000200ff0477ac */ /* 0x000ee20008000a00 */
[----:B-1----:R-:W-:Y:S01]  /*8d50*/  MOV R5, UR9 ;  /* 0x0000000900057c02 */ /* 0x002fe20008000f00 */
[----:B------:R-:W-:Y:S01]  /*8d60*/  IMAD.U32 R4, RZ, RZ, UR8 ;  /* 0x00000008ff047e24 */ /* 0x000fe2000f8e00ff */
[----:B-----5:R-:W-:Y:S01]  /*8d70*/  MOV R7, UR7 ;  /* 0x0000000700077c02 */ /* 0x020fe20008000f00 */
[----:B------:R-:W-:Y:S01]  /*8d80*/  IMAD.U32 R6, RZ, RZ, UR6 ;  /* 0x00000006ff067e24 */ /* 0x000fe2000f8e00ff */
[----:B---3--:R-:W-:Y:S01]  /*8d90*/  MOV R11, UR5 ;  /* 0x00000005000b7c02 */ /* 0x008fe20008000f00 */
[----:B------:R-:W-:Y:S02]  /*8da0*/  IMAD.U32 R10, RZ, RZ, UR4 ;  /* 0x00000004ff0a7e24 */ /* 0x000fe4000f8e00ff */
[----:B------:R-:W-:Y:S07]  /*8db0*/  LEPC R20, `(.L_x_118) ;  /* 0x000000001014794e */ /* 0x000fee0000000000 */
[----:B--2-4-:R-:W-:Y:S05]  /*8dc0*/  CALL.ABS.NOINC R2 ;  /* 0x0000000002007343 */ /* 0x014fea0003c00000 */
.L_x_118:
[----:B------:R-:W-:Y:S01]  /*8dd0*/  ISETP.NE.AND P0, PT, R68, RZ, PT ;  /* 0x000000ff4400720c */ /* 0x000fe20003f05270 */
[----:B------:R-:W-:Y:S05]  /*8de0*/  WARPSYNC.ALL ;  /* 0x0000000000007948 */ /* 0x000fea0003800000 */
[----:B------:R-:W-:Y:S01]  /*8df0*/  R2UR UR4, R25 ;  /* 0x00000000190472ca */ /* 0x000fe200000e0000 */
[----:B------:R-:W1:Y:S01]  /*8e00*/  S2UR UR5, SR_CgaCtaId ;  /* 0x00000000000579c3 */ /* 0x000e620000008800 */
[----:B---3--:R-:W-:Y:S01]  /*8e10*/  LOP3.LUT R0, R56, 0xffffe000, RZ, 0xc0, !PT ;  /* 0xffffe00038007812 */ /* 0x008fe200078ec0ff */
[----:B------:R-:W-:Y:S01]  /*8e20*/  BSSY.RECONVERGENT B0, `(.L_x_119) ;  /* 0x000005a000007945 */ /* 0x000fe20003800200 */
[----:B------:R-:W-:Y:S02]  /*8e30*/  LOP3.LUT R2, R57, 0xffffe000, RZ, 0xc0, !PT ;  /* 0xffffe00039027812 */ /* 0x000fe400078ec0ff */
[----:B------:R-:W-:Y:S02]  /*8e40*/  LOP3.LUT R3, R58, 0xffffe000, RZ, 0xc0, !PT ;  /* 0xffffe0003a037812 */ /* 0x000fe400078ec0ff */
[----:B------:R-:W-:Y:S02]  /*8e50*/  LOP3.LUT R20, R59, 0xffffe000, RZ, 0xc0, !PT ;  /* 0xffffe0003b147812 */ /* 0x000fe400078ec0ff */
[----:B----4-:R-:W-:Y:S02]  /*8e60*/  LOP3.LUT R21, R52, 0xffffe000, RZ, 0xc0, !PT ;  /* 0xffffe00034157812 */ /* 0x010fe400078ec0ff */
[----:B------:R-:W-:Y:S01]  /*8e70*/  LOP3.LUT R26, R53, 0xffffe000, RZ, 0xc0, !PT ;  /* 0xffffe000351a7812 */ /* 0x000fe200078ec0ff */
[----:B------:R-:W3:Y:S01]  /*8e80*/  LDTM.16dp128bit.x8 R4, tmem[UR4+0x60] ;  /* 0x00006004000479ee */ /* 0x000ee20008180000 */
[----:B------:R-:W-:Y:S01]  /*8e90*/  R2UR UR4, R83 ;  /* 0x00000000530472ca */ /* 0x000fe200000e0000 */
[----:B------:R-:W-:Y:S01]  /*8ea0*/  NOP ;  /* 0x0000000000007918 */ /* 0x000fe20000000000 */
[----:B--2---:R-:W-:Y:S02]  /*8eb0*/  LOP3.LUT R29, R54, 0xffffe000, RZ, 0xc0, !PT ;  /* 0xffffe000361d7812 */ /* 0x004fe400078ec0ff */
[----:B------:R-:W-:Y:S02]  /*8ec0*/  LOP3.LUT R28, R55, 0xffffe000, RZ, 0xc0, !PT ;  /* 0xffffe000371c7812 */ /* 0x000fe400078ec0ff */
[----:B------:R-:W-:Y:S02]  /*8ed0*/  LOP3.LUT R31, R48, 0xffffe000, RZ, 0xc0, !PT ;  /* 0xffffe000301f7812 */ /* 0x000fe400078ec0ff */
[----:B------:R-:W-:Y:S02]  /*8ee0*/  LOP3.LUT R30, R49, 0xffffe000, RZ, 0xc0, !PT ;  /* 0xffffe000311e7812 */ /* 0x000fe400078ec0ff */
[----:B------:R-:W-:Y:S02]  /*8ef0*/  LOP3.LUT R33, R50, 0xffffe000, RZ, 0xc0, !PT ;  /* 0xffffe00032217812 */ /* 0x000fe400078ec0ff */
[----:B------:R-:W-:Y:S01]  /*8f00*/  LOP3.LUT R32, R51, 0xffffe000, RZ, 0xc0, !PT ;  /* 0xffffe00033207812 */ /* 0x000fe200078ec0ff */
[----:B------:R-:W-:Y:S01]  /*8f10*/  UIADD3 UR4, UPT, UPT, UR4, 0xf0, URZ ;  /* 0x000000f004047890 */ /* 0x000fe2000fffe0ff */
[----:B------:R-:W-:Y:S02]  /*8f20*/  LOP3.LUT R35, R44, 0xffffe000, RZ, 0xc0, !PT ;  /* 0xffffe0002c237812 */ /* 0x000fe400078ec0ff */
[----:B------:R-:W-:Y:S02]  /*8f30*/  LOP3.LUT R34, R45, 0xffffe000, RZ, 0xc0, !PT ;  /* 0xffffe0002d227812 */ /* 0x000fe400078ec0ff */
[----:B------:R-:W-:Y:S02]  /*8f40*/  LOP3.LUT R37, R46, 0xffffe000, RZ, 0xc0, !PT ;  /* 0xffffe0002e257812 */ /* 0x000fe400078ec0ff */
[----:B------:R-:W-:Y:S01]  /*8f50*/  LOP3.LUT R36, R47, 0xffffe000, RZ, 0xc0, !PT ;  /* 0xffffe0002f247812 */ /* 0x000fe200078ec0ff */
[C---:B---3--:R-:W-:Y:S01]  /*8f60*/  FMUL R4, R24.reuse, R4 ;  /* 0x0000000418047220 */ /* 0x048fe20000400000 */
[C---:B------:R-:W-:Y:S01]  /*8f70*/  FMUL R5, R24.reuse, R5 ;  /* 0x0000000518057220 */ /* 0x040fe20000400000 */
[C---:B------:R-:W-:Y:S01]  /*8f80*/  FMUL R6, R24.reuse, R6 ;  /* 0x0000000618067220 */ /* 0x040fe20000400000 */
[C---:B------:R-:W-:Y:S01]  /*8f90*/  FMUL R7, R24.reuse, R7 ;  /* 0x0000000718077220 */ /* 0x040fe20000400000 */
[C---:B------:R-:W-:Y:S01]  /*8fa0*/  FFMA R4, R27.reuse, R0, R4 ;  /* 0x000000001b047223 */ /* 0x040fe20000000004 */
[C---:B------:R-:W-:Y:S01]  /*8fb0*/  FMUL R8, R24.reuse, R8 ;  /* 0x0000000818087220 */ /* 0x040fe20000400000 */
[C---:B------:R-:W-:Y:S01]  /*8fc0*/  FFMA R5, R27.reuse, R2, R5 ;  /* 0x000000021b057223 */ /* 0x040fe20000000005 */
[C---:B------:R-:W-:Y:S01]  /*8fd0*/  FMUL R9, R24.reuse, R9 ;  /* 0x0000000918097220 */ /* 0x040fe20000400000 */
[C---:B------:R-:W-:Y:S01]  /*8fe0*/  FFMA R6, R27.reuse, R3, R6 ;  /* 0x000000031b067223 */ /* 0x040fe20000000006 */
[----:B------:R-:W-:Y:S01]  /*8ff0*/  F2FP.TF32.F32.PACK_B R4, R4 ;  /* 0x00000004ff04723e */ /* 0x000fe200024050ff */
[C---:B------:R-:W-:Y:S01]  /*9000*/  FMUL R10, R24.reuse, R10 ;  /* 0x0000000a180a7220 */ /* 0x040fe20000400000 */
[----:B------:R-:W-:Y:S01]  /*9010*/  F2FP.TF32.F32.PACK_B R5, R5 ;  /* 0x00000005ff05723e */ /* 0x000fe200024050ff */
[C---:B------:R-:W-:Y:S01]  /*9020*/  FFMA R7, R27.reuse, R20, R7 ;  /* 0x000000141b077223 */ /* 0x040fe20000000007 */
[C---:B------:R-:W-:Y:S01]  /*9030*/  FMUL R11, R24.reuse, R11 ;  /* 0x0000000b180b7220 */ /* 0x040fe20000400000 */
[----:B-1----:R-:W-:Y:S01]  /*9040*/  UPRMT UR4, UR5, 0x654, UR4 ;  /* 0x0000065405047896 */ /* 0x002fe20008000004 */
[C---:B------:R-:W-:Y:S01]  /*9050*/  FFMA R8, R27.reuse, R21, R8 ;  /* 0x000000151b087223 */ /* 0x040fe20000000008 */
[C---:B------:R-:W-:Y:S01]  /*9060*/  FMUL R12, R24.reuse, R12 ;  /* 0x0000000c180c7220 */ /* 0x040fe20000400000 */
[C---:B------:R-:W-:Y:S01]  /*9070*/  FFMA R9, R27.reuse, R26, R9 ;  /* 0x0000001a1b097223 */ /* 0x040fe20000000009 */
[C---:B------:R-:W-:Y:S01]  /*9080*/  FMUL R13, R24.reuse, R13 ;  /* 0x0000000d180d7220 */ /* 0x040fe20000400000 */
[C---:B------:R-:W-:Y:S01]  /*9090*/  FFMA R10, R27.reuse, R29, R10 ;  /* 0x0000001d1b0a7223 */ /* 0x040fe2000000000a */
[C---:B------:R-:W-:Y:S01]  /*90a0*/  FMUL R14, R24.reuse, R14 ;  /* 0x0000000e180e7220 */ /* 0x040fe20000400000 */
[C---:B------:R-:W-:Y:S01]  /*90b0*/  FFMA R11, R27.reuse, R28, R11 ;  /* 0x0000001c1b0b7223 */ /* 0x040fe2000000000b */
[C---:B------:R-:W-:Y:S01]  /*90c0*/  FMUL R15, R24.reuse, R15 ;  /* 0x0000000f180f7220 */ /* 0x040fe20000400000 */
[----:B------:R-:W-:Y:S01]  /*90d0*/  F2FP.TF32.F32.PACK_B R6, R6 ;  /* 0x00000006ff06723e */ /* 0x000fe200024050ff */
[C---:B------:R-:W-:Y:S01]  /*90e0*/  FFMA R12, R27.reuse, R31, R12 ;  /* 0x0000001f1b0c7223 */ /* 0x040fe2000000000c */
[----:B------:R-:W-:Y:S01]  /*90f0*/  F2FP.TF32.F32.PACK_B R7, R7 ;  /* 0x00000007ff07723e */ /* 0x000fe200024050ff */
[C---:B------:R-:W-:Y:S01]  /*9100*/  FMUL R16, R24.reuse, R16 ;  /* 0x0000001018107220 */ /* 0x040fe20000400000 */
[C---:B------:R-:W-:Y:S01]  /*9110*/  FFMA R13, R27.reuse, R30, R13 ;  /* 0x0000001e1b0d7223 */ /* 0x040fe2000000000d */
[C---:B------:R-:W-:Y:S01]  /*9120*/  FMUL R17, R24.reuse, R17 ;  /* 0x0000001118117220 */ /* 0x040fe20000400000 */
[C---:B------:R-:W-:Y:S01]  /*9130*/  FFMA R14, R27.reuse, R33, R14 ;  /* 0x000000211b0e7223 */ /* 0x040fe2000000000e */
[C---:B------:R-:W-:Y:S01]  /*9140*/  FMUL R18, R24.reuse, R18 ;  /* 0x0000001218127220 */ /* 0x040fe20000400000 */
[C---:B------:R-:W-:Y:S01]  /*9150*/  FFMA R15, R27.reuse, R32, R15 ;  /* 0x000000201b0f7223 */ /* 0x040fe2000000000f */
[----:B------:R-:W-:Y:S01]  /*9160*/  FMUL R19, R24, R19 ;  /* 0x0000001318137220 */ /* 0x000fe20000400000 */
[----:B------:R-:W-:Y:S01]  /*9170*/  F2FP.TF32.F32.PACK_B R8, R8 ;  /* 0x00000008ff08723e */ /* 0x000fe200024050ff */
[C---:B------:R-:W-:Y:S01]  /*9180*/  FFMA R16, R27.reuse, R35, R16 ;  /* 0x000000231b107223 */ /* 0x040fe20000000010 */
[----:B------:R-:W-:Y:S01]  /*9190*/  F2FP.TF32.F32.PACK_B R9, R9 ;  /* 0x00000009ff09723e */ /* 0x000fe200024050ff */
[----:B------:R-:W-:Y:S01]  /*91a0*/  SYNCS.ARRIVE.TRANS64.RED.A1T0 RZ, [UR4], RZ ;  /* 0x000000ffffff79a7 */ /* 0x000fe20008100404 */
[----:B------:R1:W-:Y:S01]  /*91b0*/  STSM.16.M88.4 [R80+0x6400], R4 ;  /* 0x0064000450007844 */ /* 0x0003e20000000200 */
[----:B------:R-:W-:Y:S01]  /*91c0*/  F2FP.TF32.F32.PACK_B R10, R10 ;  /* 0x0000000aff0a723e */ /* 0x000fe200024050ff */
[C---:B------:R-:W-:Y:S01]  /*91d0*/  FFMA R17, R27.reuse, R34, R17 ;  /* 0x000000221b117223 */ /* 0x040fe20000000011 */
[----:B------:R-:W-:Y:S01]  /*91e0*/  F2FP.TF32.F32.PACK_B R11, R11 ;  /* 0x0000000bff0b723e */ /* 0x000fe200024050ff */
[C---:B------:R-:W-:Y:S01]  /*91f0*/  FFMA R18, R27.reuse, R37, R18 ;  /* 0x000000251b127223 */ /* 0x040fe20000000012 */
[----:B------:R-:W-:Y:S01]  /*9200*/  FFMA R19, R27, R36, R19 ;  /* 0x000000241b137223 */ /* 0x000fe20000000013 */
[----:B------:R-:W-:Y:S02]  /*9210*/  F2FP.TF32.F32.PACK_B R12, R12 ;  /* 0x0000000cff0c723e */ /* 0x000fe400024050ff */
[----:B------:R1:W-:Y:S01]  /*9220*/  STSM.16.M88.4 [R79+0x6400], R8 ;  /* 0x006400084f007844 */ /* 0x0003e20000000200 */
[----:B------:R-:W-:Y:S02]  /*9230*/  F2FP.TF32.F32.PACK_B R13, R13 ;  /* 0x0000000dff0d723e */ /* 0x000fe400024050ff */
[----:B------:R-:W-:Y:S02]  /*9240*/  F2FP.TF32.F32.PACK_B R14, R14 ;  /* 0x0000000eff0e723e */ /* 0x000fe400024050ff */
        /* <DEDUP_REMOVED lines=16> */
[----:B------:R-:W-:Y:S02]  /*9350*/  UIADD3 UR40, UPT, UPT, UR48, 0x6400, URZ ;  /* 0x0000640030287890 */ /* 0x000fe4000fffe0ff */
[----:B------:R-:W-:Y:S02]  /*9360*/  UIADD3 UR41, UPT, UPT, UR51, 0x60, URZ ;  /* 0x0000006033297890 */ /* 0x000fe4000fffe0ff */
[----:B--2---:R-:W-:Y:S04]  /*9370*/  UIADD3 UR4, UP0, UPT, UR6, 0x680, URZ ;  /* 0x0000068006047890 */ /* 0x004fe8000ff1e0ff */
[----:B------:R-:W-:Y:S09]  /*9380*/  UIADD3.X UR5, UPT, UPT, URZ, UR7, URZ, UP0, !UPT ;  /* 0x00000007ff057290 */ /* 0x000ff200087fe4ff */
[----:B------:R2:W-:Y:S01]  /*9390*/  UTMASTG.4D [UR40], [UR4] ;  /* 0x00000028040073b5 */ /* 0x0005e20008018000 */
[----:B------:R0:W-:Y:S01]  /*93a0*/  UTMACMDFLUSH ;  /* 0x00000000000079b7 */ /* 0x0001e20000000000 */
[----:B--2---:R-:W-:Y:S04]  /*93b0*/  DEPBAR.LE SB0, 0x1 ;  /* 0x000080400000791a */ /* 0x004fe80000000000 */
.L_x_120:
[----:B------:R-:W-:Y:S05]  /*93c0*/  BSYNC.RECONVERGENT B0 ;  /* 0x0000000000007941 */ /* 0x000fea0003800200 */
.L_x_119:
[----:B------:R-:W-:Y:S01]  /*93d0*/  BAR.SYNC.DEFER_BLOCKING 0x1, 0x80 ;  /* 0x0042000000007b1d */ /* 0x000fe20000010000 */
[----:B------:R-:W-:Y:S01]  /*93e0*/  UISETP.NE.AND UP0, UPT, UR53, -0x4, UPT ;  /* 0xfffffffc3500788c */ /* 0x000fe2000bf05270 */
[----:B------:R-:W-:Y:S08]  /*93f0*/  IADD3 R0, PT, PT, R22, 0x1, RZ ;  /* 0x0000000116007810 */ /* 0x000ff00007ffe0ff */
[----:B------:R-:W-:Y:S05]  /*9400*/  BRA.U !UP0, `(.L_x_121) ;  /* 0x0000000108247547 */ /* 0x000fea000b800000 */
[----:B------:R-:W-:Y:S01]  /*9410*/  ISETP.NE.AND P0, PT, R78, RZ, PT ;  /* 0x000000ff4e00720c */ /* 0x000fe20003f05270 */
[----:B------:R-:W-:Y:S01]  /*9420*/  IMAD.U32 R2, RZ, RZ, UR50 ;  /* 0x00000032ff027e24 */ /* 0x000fe2000f8e00ff */
[----:B------:R-:W-:Y:S04]  /*9430*/  UIADD3 UR4, UPT, UPT, UR50, 0x1, URZ ;  /* 0x0000000132047890 */ /* 0x000fe8000fffe0ff */
[----:B------:R-:W-:Y:S04]  /*9440*/  UISETP.NE.AND UP0, UPT, UR4, 0x4, UPT ;  /* 0x000000040400788c */ /* 0x000fe8000bf05270 */
[----:B------:R-:W-:Y:S03]  /*9450*/  USEL UR50, UR4, URZ, UP0 ;  /* 0x000000ff04327287 */ /* 0x000fe60008000000 */
[----:B------:R-:W-:Y:S05]  /*9460*/  @P0 LEA R2, R2, UR48, 0x3 ;  /* 0x0000003002020c11 */ /* 0x000fea000f8e18ff */
[----:B------:R-:W-:Y:S05]  /*9470*/  @P0 VIADD R3, R2, 0xa0 ;  /* 0x000000a002030836 */ /* 0x000fea0000000000 */
[----:B------:R-:W-:Y:S04]  /*9480*/  @P0 PRMT R3, R88, 0x654, R3 ;  /* 0x0000065458030816 */ /* 0x000fe80000000003 */
[----:B------:R2:W-:Y:S03]  /*9490*/  @P0 SYNCS.ARRIVE.TRANS64.RED.A1T0 RZ, [R3+URZ], RZ ;  /* 0x000000ff03ff09a7 */ /* 0x0005e600081004ff */
.L_x_121:
[----:B------:R-:W-:Y:S01]  /*94a0*/  R2UR UR5, R62 ;  /* 0x000000003e0572ca */ /* 0x000fe200000e0000 */
[----:B------:R-:W-:Y:S01]  /*94b0*/  UISETP.NE.AND UP0, UPT, UR62, URZ, UPT ;  /* 0x000000ff3e00728c */ /* 0x000fe2000bf05270 */
[----:B------:R-:W-:Y:S01]  /*94c0*/  R2UR UR4, R63 ;  /* 0x000000003f0472ca */ /* 0x000fe200000e0000 */
[----:B------:R-:W-:Y:S01]  /*94d0*/  UIADD3 UR53, UPT, UPT, UR53, 0x4, URZ ;  /* 0x0000000435357890 */ /* 0x000fe2000fffe0ff */
[----:B------:R-:W-:Y:S01]  /*94e0*/  ISETP.NE.AND P0, PT, R0, 0x2, PT ;  /* 0x000000020000780c */ /* 0x000fe20003f05270 */
[----:B------:R-:W-:Y:S01]  /*94f0*/  UMOV UR49, UR63 ;  /* 0x0000003f00317c82 */ /* 0x000fe20008000000 */
[----:B------:R-:W-:Y:S02]  /*9500*/  LOP3.LUT R64, R64, 0x1, RZ, 0x3c, !PT ;  /* 0x0000000140407812 */ /* 0x000fe400078e3cff */
[----:B------:R-:W-:Y:S02]  /*9510*/  SEL R2, RZ, 0x1, P0 ;  /* 0x00000001ff027807 */ /* 0x000fe40000000000 */
[----:B------:R-:W-:Y:S02]  /*9520*/  SEL R22, R0, RZ, P0 ;  /* 0x000000ff00167207 */ /* 0x000fe40000000000 */
[----:B------:R-:W-:Y:S01]  /*9530*/  LOP3.LUT R65, R65, R2, RZ, 0x3c, !PT ;  /* 0x0000000241417212 */ /* 0x000fe200078e3cff */
[----:B------:R-:W-:Y:S02]  /*9540*/  UIADD3 UR20, UPT, UPT, UR36, UR5, URZ ;  /* 0x0000000524147290 */ /* 0x000fe4000fffe0ff */
[----:B------:R-:W-:Y:S01]  /*9550*/  UIADD3 UR24, UPT, UPT, UR37, UR4, URZ ;  /* 0x0000000425187290 */ /* 0x000fe2000fffe0ff */
[----:B------:R-:W-:Y:S11]  /*9560*/  BRA.U UP0, `(.L_x_122) ;  /* 0xffffffc500d87547 */ /* 0x000ff6000b83ffff */
[----:B------:R-:W-:-:S13]  /*9570*/  R2UR UR4, R73 ;  /* 0x00000000490472ca */ /* 0x000fda00000e0000 */
[----:B------:R-:W-:-:S09]  /*9580*/  UISETP.NE.AND UP0, UPT, UR4, URZ, UPT ;  /* 0x000000ff0400728c */ /* 0x000fd2000bf05270 */
[----:B------:R-:W-:Y:S05]  /*9590*/  BRA.U !UP0, `(.L_x_123) ;  /* 0x0000000108487547 */ /* 0x000fea000b800000 */
[----:B------:R-:W3:Y:S02]  /*95a0*/  LDCU.64 UR4, c[0x0][0x890] ;  /* 0x00011200ff0477ac */ /* 0x000ee40008000a00 */
[----:B---3--:R-:W-:-:S04]  /*95b0*/  UISETP.NE.U32.AND UP0, UPT, UR4, URZ, UPT ;  /* 0x000000ff0400728c */ /* 0x008fc8000bf05070 */
[----:B------:R-:W-:-:S09]  /*95c0*/  UISETP.NE.AND.EX UP0, UPT, UR5, URZ, UPT, UP0 ;  /* 0x000000ff0500728c */ /* 0x000fd2000bf05300 */
[----:B------:R-:W-:Y:S05]  /*95d0*/  BRA.U UP0, `(.L_x_124) ;  /* 0x00000001000c7547 */ /* 0x000fea000b800000 */
[----:B------:R-:W-:-:S13]  /*95e0*/  FSETP.NEU.AND P0, PT, R27, RZ, PT ;  /* 0x000000ff1b00720b */ /* 0x000fda0003f0d000 */
[----:B------:R-:W-:Y:S05]  /*95f0*/  @!P0 EXIT ;  /* 0x000000000000894d */ /* 0x000fea0003800000 */
[----:B------:R-:W-:Y:S05]  /*9600*/  BRA `(.L_x_123) ;  /* 0x00000000002c7947 */ /* 0x000fea0003800000 */
.L_x_124:
[----:B------:R-:W-:Y:S01]  /*9610*/  ISETP.NE.AND P0, PT, R77, RZ, PT ;  /* 0x000000ff4d00720c */ /* 0x000fe20003f05270 */
[----:B------:R-:W-:-:S12]  /*9620*/  BSSY.RECONVERGENT B0, `(.L_x_123) ;  /* 0x0000009000007945 */ /* 0x000fd80003800200 */
[----:B------:R-:W-:Y:S05]  /*9630*/  @P0 BRA `(.L_x_125) ;  /* 0x0000000000140947 */ /* 0x000fea0003800000 */
[----:B------:R-:W3:Y:S02]  /*9640*/  LDCU.64 UR4, c[0x0][0x888] ;  /* 0x00011100ff0477ac */ /* 0x000ee40008000a00 */
[----:B---3--:R-:W-:-:S04]  /*9650*/  ISETP.NE.U32.AND P0, PT, RZ, UR4, PT ;  /* 0x00000004ff007c0c */ /* 0x008fc8000bf05070 */
[----:B------:R-:W-:-:S13]  /*9660*/  ISETP.NE.AND.EX P0, PT, RZ, UR5, PT, P0 ;  /* 0x00000005ff007c0c */ /* 0x000fda000bf05300 */
[----:B------:R-:W-:Y:S05]  /*9670*/  @!P0 EXIT ;  /* 0x000000000000894d */ /* 0x000fea0003800000 */
[----:B------:R-:W-:Y:S05]  /*9680*/  BRA `(.L_x_126) ;  /* 0x0000000000087947 */ /* 0x000fea0003800000 */
.L_x_125:
[----:B------:R-:W-:-:S13]  /*9690*/  FSETP.NEU.AND P0, PT, R27, RZ, PT ;  /* 0x000000ff1b00720b */ /* 0x000fda0003f0d000 */
[----:B------:R-:W-:Y:S05]  /*96a0*/  @!P0 EXIT ;  /* 0x000000000000894d */ /* 0x000fea0003800000 */
.L_x_126:
[----:B------:R-:W-:Y:S05]  /*96b0*/  BSYNC.RECONVERGENT B0 ;  /* 0x0000000000007941 */ /* 0x000fea0003800200 */
.L_x_123:
[----:B------:R-:W3:Y:S01]  /*96c0*/  S2UR UR5, SR_CgaCtaId ;  /* 0x00000000000579c3 */ /* 0x000ee20000008800 */
[----:B------:R-:W-:Y:S01]  /*96d0*/  ULEA UR4, UR50, UR48, 0x3 ;  /* 0x0000003032047291 */ /* 0x000fe2000f8e18ff */
[----:B------:R-:W-:-:S04]  /*96e0*/  DEPBAR.LE SB0, 0x0 ;  /* 0x000080000000791a */ /* 0x000fc80000000000 */
[----:B------:R-:W-:-:S04]  /*96f0*/  UIADD3 UR4, UPT, UPT, UR4, 0xa0, URZ ;  /* 0x000000a004047890 */ /* 0x000fc8000fffe0ff */
[----:B---3--:R-:W-:-:S09]  /*9700*/  UPRMT UR4, UR5, 0x654, UR4 ;  /* 0x0000065405047896 */ /* 0x008fd20008000004 */
[----:B------:R-:W-:Y:S01]  /*9710*/  SYNCS.ARRIVE.TRANS64.RED.A1T0 RZ, [UR4], RZ ;  /* 0x000000ffffff79a7 */ /* 0x000fe20008100404 */
[----:B------:R-:W-:Y:S05]  /*9720*/  EXIT ;  /* 0x000000000000794d */ /* 0x000fea0003800000 */
.L_x_19:
[----:B------:R-:W-:Y:S07]  /*9730*/  MOV R0, UR45 ;  /* 0x0000002d00007c02 */ /* 0x000fee0008000f00 */
.L_x_127:
[----:B--2---:R2:W3:Y:S02]  /*9740*/  SYNCS.PHASECHK.TRANS64.TRYWAIT P0, [R0+URZ+0x40], R5 ;  /* 0x00004005000075a7 */ /* 0x0044e400080011ff */
[----:B---3--:R-:W-:Y:S05]  /*9750*/  @!P0 NANOSLEEP.SYNCS 0x989680 ;  /* 0x009896800000895d */ /* 0x008fea0003900000 */
[----:B------:R-:W3:Y:S02]  /*9760*/  @!P0 SYNCS.PHASECHK.TRANS64 P0, [R0+URZ+0x40], R5 ;  /* 0x00004005000085a7 */ /* 0x000ee400080010ff */
[----:B---3--:R-:W-:Y:S05]  /*9770*/  @!P0 BRA `(.L_x_127) ;  /* 0xfffffffc00f08947 */ /* 0x008fea000383ffff */
[----:B------:R-:W-:Y:S05]  /*9780*/  BRA `(.L_x_18) ;  /* 0xffffff8000fc7947 */ /* 0x000fea000383ffff */
.L_x_25:
[----:B------:R-:W-:Y:S07]  /*9790*/  MOV R0, UR45 ;  /* 0x0000002d00007c02 */ /* 0x000fee0008000f00 */
.L_x_128:
[----:B-1----:R1:W2:Y:S02]  /*97a0*/  SYNCS.PHASECHK.TRANS64.TRYWAIT P0, [R0+URZ+0x40], R5 ;  /* 0x00004005000075a7 */ /* 0x0022a400080011ff */
[----:B--2---:R-:W-:Y:S05]  /*97b0*/  @!P0 NANOSLEEP.SYNCS 0x989680 ;  /* 0x009896800000895d */ /* 0x004fea0003900000 */
[----:B------:R-:W2:Y:S02]  /*97c0*/  @!P0 SYNCS.PHASECHK.TRANS64 P0, [R0+URZ+0x40], R5 ;  /* 0x00004005000085a7 */ /* 0x000ea400080010ff */
[----:B--2---:R-:W-:Y:S05]  /*97d0*/  @!P0 BRA `(.L_x_128) ;  /* 0xfffffffc00f08947 */ /* 0x004fea000383ffff */
[----:B------:R-:W-:Y:S05]  /*97e0*/  BRA `(.L_x_24) ;  /* 0xffffff8800847947 */ /* 0x000fea000383ffff */
.L_x_29:
[----:B------:R-:W-:-:S07]  /*97f0*/  MOV R0, UR48 ;  /* 0x0000003000007c02 */ /* 0x000fce0008000f00 */
.L_x_129:
[----:B-1----:R1:W2:Y:S02]  /*9800*/  SYNCS.PHASECHK.TRANS64.TRYWAIT P0, [R0+URZ+0xd0], R3 ;  /* 0x0000d003000075a7 */ /* 0x0022a400080011ff */
[----:B--2---:R-:W-:Y:S05]  /*9810*/  @!P0 NANOSLEEP.SYNCS 0x989680 ;  /* 0x009896800000895d */ /* 0x004fea0003900000 */
[----:B------:R-:W2:Y:S02]  /*9820*/  @!P0 SYNCS.PHASECHK.TRANS64 P0, [R0+URZ+0xd0], R3 ;  /* 0x0000d003000085a7 */ /* 0x000ea400080010ff */
[----:B--2---:R-:W-:Y:S05]  /*9830*/  @!P0 BRA `(.L_x_129) ;  /* 0xfffffffc00f08947 */ /* 0x004fea000383ffff */
[----:B------:R-:W-:Y:S05]  /*9840*/  BRA `(.L_x_130) ;  /* 0xffffff8c009c7947 */ /* 0x000fea000383ffff */
.L_x_33:
[----:B------:R-:W-:-:S07]  /*9850*/  MOV R0, UR4 ;  /* 0x0000000400007c02 */ /* 0x000fce0008000f00 */
.L_x_131:
[----:B-1----:R1:W2:Y:S02]  /*9860*/  SYNCS.PHASECHK.TRANS64.TRYWAIT P0, [R0+URZ], R3 ;  /* 0x00000003000075a7 */ /* 0x0022a400080011ff */
[----:B--2---:R-:W-:Y:S05]  /*9870*/  @!P0 NANOSLEEP.SYNCS 0x989680 ;  /* 0x009896800000895d */ /* 0x004fea0003900000 */
[----:B------:R-:W2:Y:S02]  /*9880*/  @!P0 SYNCS.PHASECHK.TRANS64 P0, [R0+URZ], R3 ;  /* 0x00000003000085a7 */ /* 0x000ea400080010ff */
[----:B--2---:R-:W-:Y:S05]  /*9890*/  @!P0 BRA `(.L_x_131) ;  /* 0xfffffffc00f08947 */ /* 0x004fea000383ffff */
[----:B------:R-:W-:Y:S05]  /*98a0*/  BRA `(.L_x_132) ;  /* 0xffffff9400307947 */ /* 0x000fea000383ffff */
.L_x_34:
[----:B------:R-:W-:-:S07]  /*98b0*/  MOV R0, UR5 ;  /* 0x0000000500007c02 */ /* 0x000fce0008000f00 */
.L_x_133:
[----:B-1----:R1:W2:Y:S02]  /*98c0*/  SYNCS.PHASECHK.TRANS64.TRYWAIT P0, [R0+URZ], R3 ;  /* 0x00000003000075a7 */ /* 0x0022a400080011ff */
[----:B--2---:R-:W-:Y:S05]  /*98d0*/  @!P0 NANOSLEEP.SYNCS 0x989680 ;  /* 0x009896800000895d */ /* 0x004fea0003900000 */
[----:B------:R-:W2:Y:S02]  /*98e0*/  @!P0 SYNCS.PHASECHK.TRANS64 P0, [R0+URZ], R3 ;  /* 0x00000003000085a7 */ /* 0x000ea400080010ff */
[----:B--2---:R-:W-:Y:S05]  /*98f0*/  @!P0 BRA `(.L_x_133) ;  /* 0xfffffffc00f08947 */ /* 0x004fea000383ffff */
[----:B------:R-:W-:Y:S05]  /*9900*/  BRA `(.L_x_134) ;  /* 0xffffff9400407947 */ /* 0x000fea000383ffff */
.L_x_35:
[----:B------:R-:W-:-:S07]  /*9910*/  MOV R0, UR5 ;  /* 0x0000000500007c02 */ /* 0x000fce0008000f00 */
.L_x_135:
[----:B-1----:R1:W2:Y:S02]  /*9920*/  SYNCS.PHASECHK.TRANS64.TRYWAIT P0, [R0+URZ], R3 ;  /* 0x00000003000075a7 */ /* 0x0022a400080011ff */
[----:B--2---:R-:W-:Y:S05]  /*9930*/  @!P0 NANOSLEEP.SYNCS 0x989680 ;  /* 0x009896800000895d */ /* 0x004fea0003900000 */
[----:B------:R-:W2:Y:S02]  /*9940*/  @!P0 SYNCS.PHASECHK.TRANS64 P0, [R0+URZ], R3 ;  /* 0x00000003000085a7 */ /* 0x000ea400080010ff */
[----:B--2---:R-:W-:Y:S05]  /*9950*/  @!P0 BRA `(.L_x_135) ;  /* 0xfffffffc00f08947 */ /* 0x004fea000383ffff */
[----:B------:R-:W-:Y:S05]  /*9960*/  BRA `(.L_x_136) ;  /* 0xffffff9400507947 */ /* 0x000fea000383ffff */
.L_x_36:
[----:B------:R-:W-:-:S07]  /*9970*/  MOV R0, UR5 ;  /* 0x0000000500007c02 */ /* 0x000fce0008000f00 */
.L_x_137:
[----:B-1----:R1:W2:Y:S02]  /*9980*/  SYNCS.PHASECHK.TRANS64.TRYWAIT P0, [R0+URZ], R3 ;  /* 0x00000003000075a7 */ /* 0x0022a400080011ff */
[----:B--2---:R-:W-:Y:S05]  /*9990*/  @!P0 NANOSLEEP.SYNCS 0x989680 ;  /* 0x009896800000895d */ /* 0x004fea0003900000 */
[----:B------:R-:W2:Y:S02]  /*99a0*/  @!P0 SYNCS.PHASECHK.TRANS64 P0, [R0+URZ], R3 ;  /* 0x00000003000085a7 */ /* 0x000ea400080010ff */
[----:B--2---:R-:W-:Y:S05]  /*99b0*/  @!P0 BRA `(.L_x_137) ;  /* 0xfffffffc00f08947 */ /* 0x004fea000383ffff */
[----:B------:R-:W-:Y:S05]  /*99c0*/  BRA `(.L_x_138) ;  /* 0xffffff9400607947 */ /* 0x000fea000383ffff */
.L_x_37:
[----:B------:R-:W-:-:S07]  /*99d0*/  MOV R0, UR5 ;  /* 0x0000000500007c02 */ /* 0x000fce0008000f00 */
.L_x_139:
[----:B-1----:R1:W2:Y:S02]  /*99e0*/  SYNCS.PHASECHK.TRANS64.TRYWAIT P0, [R0+URZ], R3 ;  /* 0x00000003000075a7 */ /* 0x0022a400080011ff */
[----:B--2---:R-:W-:Y:S05]  /*99f0*/  @!P0 NANOSLEEP.SYNCS 0x989680 ;  /* 0x009896800000895d */ /* 0x004fea0003900000 */
[----:B------:R-:W2:Y:S02]  /*9a00*/  @!P0 SYNCS.PHASECHK.TRANS64 P0, [R0+URZ], R3 ;  /* 0x00000003000085a7 */ /* 0x000ea400080010ff */
[----:B--2---:R-:W-:Y:S05]  /*9a10*/  @!P0 BRA `(.L_x_139) ;  /* 0xfffffffc00f08947 */ /* 0x004fea000383ffff */
[----:B------:R-:W-:Y:S05]  /*9a20*/  BRA `(.L_x_140) ;  /* 0xffffff9400707947 */ /* 0x000fea000383ffff */
.L_x_38:
[----:B------:R-:W-:-:S07]  /*9a30*/  MOV R0, UR5 ;  /* 0x0000000500007c02 */ /* 0x000fce0008000f00 */
.L_x_141:
[----:B-1----:R1:W2:Y:S02]  /*9a40*/  SYNCS.PHASECHK.TRANS64.TRYWAIT P0, [R0+URZ], R3 ;  /* 0x00000003000075a7 */ /* 0x0022a400080011ff */
[----:B--2---:R-:W-:Y:S05]  /*9a50*/  @!P0 NANOSLEEP.SYNCS 0x989680 ;  /* 0x009896800000895d */ /* 0x004fea0003900000 */
[----:B------:R-:W2:Y:S02]  /*9a60*/  @!P0 SYNCS.PHASECHK.TRANS64 P0, [R0+URZ], R3 ;  /* 0x00000003000085a7 */ /* 0x000ea400080010ff */
[----:B--2---:R-:W-:Y:S05]  /*9a70*/  @!P0 BRA `(.L_x_141) ;  /* 0xfffffffc00f08947 */ /* 0x004fea000383ffff */
[----:B------:R-:W-:Y:S05]  /*9a80*/  BRA `(.L_x_142) ;  /* 0xffffff9400807947 */ /* 0x000fea000383ffff */
.L_x_39:
[----:B------:R-:W-:-:S07]  /*9a90*/  MOV R0, UR5 ;  /* 0x0000000500007c02 */ /* 0x000fce0008000f00 */
.L_x_143:
[----:B-1----:R1:W2:Y:S02]  /*9aa0*/  SYNCS.PHASECHK.TRANS64.TRYWAIT P0, [R0+URZ], R3 ;  /* 0x00000003000075a7 */ /* 0x0022a400080011ff */
[----:B--2---:R-:W-:Y:S05]  /*9ab0*/  @!P0 NANOSLEEP.SYNCS 0x989680 ;  /* 0x009896800000895d */ /* 0x004fea0003900000 */
[----:B------:R-:W2:Y:S02]  /*9ac0*/  @!P0 SYNCS.PHASECHK.TRANS64 P0, [R0+URZ], R3 ;  /* 0x00000003000085a7 */ /* 0x000ea400080010ff */
[----:B--2---:R-:W-:Y:S05]  /*9ad0*/  @!P0 BRA `(.L_x_143) ;  /* 0xfffffffc00f08947 */ /* 0x004fea000383ffff */
[----:B------:R-:W-:Y:S05]  /*9ae0*/  BRA `(.L_x_144) ;  /* 0xffffff9400907947 */ /* 0x000fea000383ffff */
.L_x_42:
[----:B------:R-:W-:-:S07]  /*9af0*/  MOV R4, UR4 ;  /* 0x0000000400047c02 */ /* 0x000fce0008000f00 */
.L_x_145:
[----:B--2---:R2:W3:Y:S02]  /*9b00*/  SYNCS.PHASECHK.TRANS64.TRYWAIT P1, [R4+URZ+0xd8], R7 ;  /* 0x0000d807040075a7 */ /* 0x0044e400080211ff */
[----:B---3--:R-:W-:Y:S05]  /*9b10*/  @!P1 NANOSLEEP.SYNCS 0x989680 ;  /* 0x009896800000995d */ /* 0x008fea0003900000 */
[----:B------:R-:W3:Y:S02]  /*9b20*/  @!P1 SYNCS.PHASECHK.TRANS64 P1, [R4+URZ+0xd8], R7 ;  /* 0x0000d807040095a7 */ /* 0x000ee400080210ff */
[----:B---3--:R-:W-:Y:S05]  /*9b30*/  @!P1 BRA `(.L_x_145) ;  /* 0xfffffffc00f09947 */ /* 0x008fea000383ffff */
[----:B------:R-:W-:Y:S05]  /*9b40*/  BRA `(.L_x_146) ;  /* 0xffffff9800007947 */ /* 0x000fea000383ffff */
.L_x_43:
[----:B--2---:R-:W-:-:S07]  /*9b50*/  MOV R4, UR4 ;  /* 0x0000000400047c02 */ /* 0x004fce0008000f00 */
.L_x_147:
[----:B--2---:R2:W3:Y:S02]  /*9b60*/  SYNCS.PHASECHK.TRANS64.TRYWAIT P1, [R4+URZ+0xd0], R5 ;  /* 0x0000d005040075a7 */ /* 0x0044e400080211ff */
[----:B---3--:R-:W-:Y:S05]  /*9b70*/  @!P1 NANOSLEEP.SYNCS 0x989680 ;  /* 0x009896800000995d */ /* 0x008fea0003900000 */
[----:B------:R-:W3:Y:S02]  /*9b80*/  @!P1 SYNCS.PHASECHK.TRANS64 P1, [R4+URZ+0xd0], R5 ;  /* 0x0000d005040095a7 */ /* 0x000ee400080210ff */
[----:B---3--:R-:W-:Y:S05]  /*9b90*/  @!P1 BRA `(.L_x_147) ;  /* 0xfffffffc00f09947 */ /* 0x008fea000383ffff */
[----:B------:R-:W-:Y:S05]  /*9ba0*/  BRA `(.L_x_148) ;  /* 0xffffff9800087947 */ /* 0x000fea000383ffff */
.L_x_51:
[----:B------:R-:W-:-:S07]  /*9bb0*/  MOV R0, UR21 ;  /* 0x0000001500007c02 */ /* 0x000fce0008000f00 */
.L_x_149:
[----:B-1----:R1:W2:Y:S02]  /*9bc0*/  SYNCS.PHASECHK.TRANS64.TRYWAIT P0, [R0+URZ+0xd0], R5 ;  /* 0x0000d005000075a7 */ /* 0x0022a400080011ff */
[----:B--2---:R-:W-:Y:S05]  /*9bd0*/  @!P0 NANOSLEEP.SYNCS 0x989680 ;  /* 0x009896800000895d */ /* 0x004fea0003900000 */
[----:B------:R-:W2:Y:S02]  /*9be0*/  @!P0 SYNCS.PHASECHK.TRANS64 P0, [R0+URZ+0xd0], R5 ;  /* 0x0000d005000085a7 */ /* 0x000ea400080010ff */
[----:B--2---:R-:W-:Y:S05]  /*9bf0*/  @!P0 BRA `(.L_x_149) ;  /* 0xfffffffc00f08947 */ /* 0x004fea000383ffff */
[----:B------:R-:W-:Y:S05]  /*9c00*/  BRA `(.L_x_150) ;  /* 0xffffff9c00907947 */ /* 0x000fea000383ffff */
.L_x_52:
[----:B------:R-:W-:-:S07]  /*9c10*/  MOV R5, UR25 ;  /* 0x0000001900057c02 */ /* 0x000fce0008000f00 */
.L_x_151:
[----:B-1----:R1:W2:Y:S02]  /*9c20*/  SYNCS.PHASECHK.TRANS64.TRYWAIT P0, [R5+URZ+0xf0], R0 ;  /* 0x0000f000050075a7 */ /* 0x0022a400080011ff */
[----:B--2---:R-:W-:Y:S05]  /*9c30*/  @!P0 NANOSLEEP.SYNCS 0x989680 ;  /* 0x009896800000895d */ /* 0x004fea0003900000 */
[----:B------:R-:W2:Y:S02]  /*9c40*/  @!P0 SYNCS.PHASECHK.TRANS64 P0, [R5+URZ+0xf0], R0 ;  /* 0x0000f000050085a7 */ /* 0x000ea400080010ff */
[----:B--2---:R-:W-:Y:S05]  /*9c50*/  @!P0 BRA `(.L_x_151) ;  /* 0xfffffffc00f08947 */ /* 0x004fea000383ffff */
[----:B------:R-:W-:Y:S05]  /*9c60*/  BRA `(.L_x_152) ;  /* 0xffffff9c00ac7947 */ /* 0x000fea000383ffff */
.L_x_55:
[----:B-1----:R-:W-:Y:S07]  /*9c70*/  MOV R0, UR17 ;  /* 0x0000001100007c02 */ /* 0x002fee0008000f00 */
.L_x_153:
[----:B-1----:R1:W2:Y:S02]  /*9c80*/  SYNCS.PHASECHK.TRANS64.TRYWAIT P0, [R0+URZ], R5 ;  /* 0x00000005000075a7 */ /* 0x0022a400080011ff */
[----:B--2---:R-:W-:Y:S05]  /*9c90*/  @!P0 NANOSLEEP.SYNCS 0x989680 ;  /* 0x009896800000895d */ /* 0x004fea0003900000 */
[----:B------:R-:W2:Y:S02]  /*9ca0*/  @!P0 SYNCS.PHASECHK.TRANS64 P0, [R0+URZ], R5 ;  /* 0x00000005000085a7 */ /* 0x000ea400080010ff */
[----:B--2---:R-:W-:Y:S05]  /*9cb0*/  @!P0 BRA `(.L_x_153) ;  /* 0xfffffffc00f08947 */ /* 0x004fea000383ffff */
[----:B------:R-:W-:Y:S05]  /*9cc0*/  BRA `(.L_x_54) ;  /* 0xffffff9c00dc7947 */ /* 0x000fea000383ffff */
.L_x_58:
[----:B------:R-:W-:-:S07]  /*9cd0*/  MOV R0, UR4 ;  /* 0x0000000400007c02 */ /* 0x000fce0008000f00 */
.L_x_154:
[----:B-1----:R1:W3:Y:S02]  /*9ce0*/  SYNCS.PHASECHK.TRANS64.TRYWAIT P0, [R0+URZ], R3 ;  /* 0x00000003000075a7 */ /* 0x0022e400080011ff */
[----:B---3--:R-:W-:Y:S05]  /*9cf0*/  @!P0 NANOSLEEP.SYNCS 0x989680 ;  /* 0x009896800000895d */ /* 0x008fea0003900000 */
[----:B------:R-:W3:Y:S02]  /*9d00*/  @!P0 SYNCS.PHASECHK.TRANS64 P0, [R0+URZ], R3 ;  /* 0x00000003000085a7 */ /* 0x000ee400080010ff */
[----:B---3--:R-:W-:Y:S05]  /*9d10*/  @!P0 BRA `(.L_x_154) ;  /* 0xfffffffc00f08947 */ /* 0x008fea000383ffff */
[----:B------:R-:W-:Y:S05]  /*9d20*/  BRA `(.L_x_155) ;  /* 0xffffffa000cc7947 */ /* 0x000fea000383ffff */
.L_x_59:
[----:B------:R-:W-:-:S07]  /*9d30*/  MOV R0, UR4 ;  /* 0x0000000400007c02 */ /* 0x000fce0008000f00 */
.L_x_156:
[----:B-1----:R1:W2:Y:S02]  /*9d40*/  SYNCS.PHASECHK.TRANS64.TRYWAIT P0, [R0+URZ], R3 ;  /* 0x00000003000075a7 */ /* 0x0022a400080011ff */
[----:B--2---:R-:W-:Y:S05]  /*9d50*/  @!P0 NANOSLEEP.SYNCS 0x989680 ;  /* 0x009896800000895d */ /* 0x004fea0003900000 */
[----:B------:R-:W2:Y:S02]  /*9d60*/  @!P0 SYNCS.PHASECHK.TRANS64 P0, [R0+URZ], R3 ;  /* 0x00000003000085a7 */ /* 0x000ea400080010ff */
[----:B--2---:R-:W-:Y:S05]  /*9d70*/  @!P0 BRA `(.L_x_156) ;  /* 0xfffffffc00f08947 */ /* 0x004fea000383ffff */
[----:B------:R-:W-:Y:S05]  /*9d80*/  BRA `(.L_x_157) ;  /* 0xffffffa000d87947 */ /* 0x000fea000383ffff */
.L_x_64:
[----:B------:R-:W-:Y:S07]  /*9d90*/  MOV R0, UR31 ;  /* 0x0000001f00007c02 */ /* 0x000fee0008000f00 */
.L_x_158:
[----:B-1----:R1:W2:Y:S02]  /*9da0*/  SYNCS.PHASECHK.TRANS64.TRYWAIT P0, [R0+URZ+0xd0], R3 ;  /* 0x0000d003000075a7 */ /* 0x0022a400080011ff */
[----:B--2---:R-:W-:Y:S05]  /*9db0*/  @!P0 NANOSLEEP.SYNCS 0x989680 ;  /* 0x009896800000895d */ /* 0x004fea0003900000 */
[----:B------:R-:W2:Y:S02]  /*9dc0*/  @!P0 SYNCS.PHASECHK.TRANS64 P0, [R0+URZ+0xd0], R3 ;  /* 0x0000d003000085a7 */ /* 0x000ea400080010ff */
[----:B--2---:R-:W-:Y:S05]  /*9dd0*/  @!P0 BRA `(.L_x_158) ;  /* 0xfffffffc00f08947 */ /* 0x004fea000383ffff */
[----:B------:R-:W-:Y:S05]  /*9de0*/  BRA `(.L_x_159) ;  /* 0xffffffa800807947 */ /* 0x000fea000383ffff */
.L_x_67:
[----:B------:R-:W-:Y:S07]  /*9df0*/  MOV R3, UR31 ;  /* 0x0000001f00037c02 */ /* 0x000fee0008000f00 */
.L_x_160:
[----:B-1----:R1:W2:Y:S02]  /*9e00*/  SYNCS.PHASECHK.TRANS64.TRYWAIT P1, [R3+URZ+0xc8], R12 ;  /* 0x0000c80c030075a7 */ /* 0x0022a400080211ff */
[----:B--2---:R-:W-:Y:S05]  /*9e10*/  @!P1 NANOSLEEP.SYNCS 0x989680 ;  /* 0x009896800000995d */ /* 0x004fea0003900000 */
[----:B------:R-:W2:Y:S02]  /*9e20*/  @!P1 SYNCS.PHASECHK.TRANS64 P1, [R3+URZ+0xc8], R12 ;  /* 0x0000c80c030095a7 */ /* 0x000ea400080210ff */
[----:B--2---:R-:W-:Y:S05]  /*9e30*/  @!P1 BRA `(.L_x_160) ;  /* 0xfffffffc00f09947 */ /* 0x004fea000383ffff */
[----:B------:R-:W-:Y:S05]  /*9e40*/  BRA `(.L_x_66) ;  /* 0xffffffac00d87947 */ /* 0x000fea000383ffff */
.L_x_70:
[----:B------:R-:W-:Y:S07]  /*9e50*/  MOV R0, UR31 ;  /* 0x0000001f00007c02 */ /* 0x000fee0008000f00 */
.L_x_161:
[----:B-1----:R1:W2:Y:S02]  /*9e60*/  SYNCS.PHASECHK.TRANS64.TRYWAIT P1, [R0+URZ+0xa0], R9 ;  /* 0x0000a009000075a7 */ /* 0x0022a400080211ff */
[----:B--2---:R-:W-:Y:S05]  /*9e70*/  @!P1 NANOSLEEP.SYNCS 0x989680 ;  /* 0x009896800000995d */ /* 0x004fea0003900000 */
[----:B------:R-:W2:Y:S02]  /*9e80*/  @!P1 SYNCS.PHASECHK.TRANS64 P1, [R0+URZ+0xa0], R9 ;  /* 0x0000a009000095a7 */ /* 0x000ea400080210ff */
[----:B--2---:R-:W-:Y:S05]  /*9e90*/  @!P1 BRA `(.L_x_161) ;  /* 0xfffffffc00f09947 */ /* 0x004fea000383ffff */
[----:B------:R-:W-:Y:S05]  /*9ea0*/  BRA `(.L_x_162) ;  /* 0xffffffb000f87947 */ /* 0x000fea000383ffff */
.L_x_71:
[----:B------:R-:W-:Y:S07]  /*9eb0*/  MOV R0, UR31 ;  /* 0x0000001f00007c02 */ /* 0x000fee0008000f00 */
.L_x_163:
[----:B-1----:R1:W2:Y:S02]  /*9ec0*/  SYNCS.PHASECHK.TRANS64.TRYWAIT P1, [R0+URZ+0xa8], R9 ;  /* 0x0000a809000075a7 */ /* 0x0022a400080211ff */
[----:B--2---:R-:W-:Y:S05]  /*9ed0*/  @!P1 NANOSLEEP.SYNCS 0x989680 ;  /* 0x009896800000995d */ /* 0x004fea0003900000 */
[----:B------:R-:W2:Y:S02]  /*9ee0*/  @!P1 SYNCS.PHASECHK.TRANS64 P1, [R0+URZ+0xa8], R9 ;  /* 0x0000a809000095a7 */ /* 0x000ea400080210ff */
[----:B--2---:R-:W-:Y:S05]  /*9ef0*/  @!P1 BRA `(.L_x_163) ;  /* 0xfffffffc00f09947 */ /* 0x004fea000383ffff */
[----:B------:R-:W-:Y:S05]  /*9f00*/  BRA `(.L_x_164) ;  /* 0xffffffb400307947 */ /* 0x000fea000383ffff */
.L_x_72:
[----:B------:R-:W-:Y:S07]  /*9f10*/  MOV R0, UR31 ;  /* 0x0000001f00007c02 */ /* 0x000fee0008000f00 */
.L_x_165:
[----:B-1----:R1:W2:Y:S02]  /*9f20*/  SYNCS.PHASECHK.TRANS64.TRYWAIT P1, [R0+URZ+0xb0], R9 ;  /* 0x0000b009000075a7 */ /* 0x0022a400080211ff */
[----:B--2---:R-:W-:Y:S05]  /*9f30*/  @!P1 NANOSLEEP.SYNCS 0x989680 ;  /* 0x009896800000995d */ /* 0x004fea0003900000 */
[----:B------:R-:W2:Y:S02]  /*9f40*/  @!P1 SYNCS.PHASECHK.TRANS64 P1, [R0+URZ+0xb0], R9 ;  /* 0x0000b009000095a7 */ /* 0x000ea400080210ff */
[----:B--2---:R-:W-:Y:S05]  /*9f50*/  @!P1 BRA `(.L_x_165) ;  /* 0xfffffffc00f09947 */ /* 0x004fea000383ffff */
[----:B------:R-:W-:Y:S05]  /*9f60*/  BRA `(.L_x_166) ;  /* 0xffffffb400787947 */ /* 0x000fea000383ffff */
.L_x_73:
[----:B------:R-:W-:Y:S07]  /*9f70*/  MOV R0, UR31 ;  /* 0x0000001f00007c02 */ /* 0x000fee0008000f00 */
.L_x_167:
[----:B-1----:R1:W2:Y:S02]  /*9f80*/  SYNCS.PHASECHK.TRANS64.TRYWAIT P0, [R0+URZ+0xb8], R9 ;  /* 0x0000b809000075a7 */ /* 0x0022a400080011ff */
[----:B--2---:R-:W-:Y:S05]  /*9f90*/  @!P0 NANOSLEEP.SYNCS 0x989680 ;  /* 0x009896800000895d */ /* 0x004fea0003900000 */
[----:B------:R-:W2:Y:S02]  /*9fa0*/  @!P0 SYNCS.PHASECHK.TRANS64 P0, [R0+URZ+0xb8], R9 ;  /* 0x0000b809000085a7 */ /* 0x000ea400080010ff */
[----:B--2---:R-:W-:Y:S05]  /*9fb0*/  @!P0 BRA `(.L_x_167) ;  /* 0xfffffffc00f08947 */ /* 0x004fea000383ffff */
[----:B------:R-:W-:Y:S05]  /*9fc0*/  BRA `(.L_x_168) ;  /* 0xffffffb400c87947 */ /* 0x000fea000383ffff */
.L_x_75:
[----:B------:R-:W-:-:S07]  /*9fd0*/  MOV R0, UR31 ;  /* 0x0000001f00007c02 */ /* 0x000fce0008000f00 */
.L_x_169:
[----:B--2---:R2:W3:Y:S02]  /*9fe0*/  SYNCS.PHASECHK.TRANS64.TRYWAIT P0, [R0+URZ+0xa0], R3 ;  /* 0x0000a003000075a7 */ /* 0x0044e400080011ff */
[----:B---3--:R-:W-:Y:S05]  /*9ff0*/  @!P0 NANOSLEEP.SYNCS 0x989680 ;  /* 0x009896800000895d */ /* 0x008fea0003900000 */
[----:B------:R-:W3:Y:S02]  /*a000*/  @!P0 SYNCS.PHASECHK.TRANS64 P0, [R0+URZ+0xa0], R3 ;  /* 0x0000a003000085a7 */ /* 0x000ee400080010ff */
[----:B---3--:R-:W-:Y:S05]  /*a010*/  @!P0 BRA `(.L_x_169) ;  /* 0xfffffffc00f08947 */ /* 0x008fea000383ffff */
[----:B------:R-:W-:Y:S05]  /*a020*/  BRA `(.L_x_170) ;  /* 0xffffffb8002c7947 */ /* 0x000fea000383ffff */
.L_x_76:
[----:B--2---:R-:W-:-:S07]  /*a030*/  MOV R0, UR31 ;  /* 0x0000001f00007c02 */ /* 0x004fce0008000f00 */
.L_x_171:
[----:B--2---:R2:W3:Y:S02]  /*a040*/  SYNCS.PHASECHK.TRANS64.TRYWAIT P0, [R0+URZ+0xa8], R3 ;  /* 0x0000a803000075a7 */ /* 0x0044e400080011ff */
[----:B---3--:R-:W-:Y:S05]  /*a050*/  @!P0 NANOSLEEP.SYNCS 0x989680 ;  /* 0x009896800000895d */ /* 0x008fea0003900000 */
[----:B------:R-:W3:Y:S02]  /*a060*/  @!P0 SYNCS.PHASECHK.TRANS64 P0, [R0+URZ+0xa8], R3 ;  /* 0x0000a803000085a7 */ /* 0x000ee400080010ff */
[----:B---3--:R-:W-:Y:S05]  /*a070*/  @!P0 BRA `(.L_x_171) ;  /* 0xfffffffc00f08947 */ /* 0x008fea000383ffff */
[----:B------:R-:W-:Y:S05]  /*a080*/  BRA `(.L_x_172) ;  /* 0xffffffb8001c7947 */ /* 0x000fea000383ffff */
.L_x_77:
[----:B--2---:R-:W-:-:S07]  /*a090*/  MOV R0, UR31 ;  /* 0x0000001f00007c02 */ /* 0x004fce0008000f00 */
.L_x_173:
[----:B--2---:R2:W3:Y:S02]  /*a0a0*/  SYNCS.PHASECHK.TRANS64.TRYWAIT P0, [R0+URZ+0xb0], R3 ;  /* 0x0000b003000075a7 */ /* 0x0044e400080011ff */
[----:B---3--:R-:W-:Y:S05]  /*a0b0*/  @!P0 NANOSLEEP.SYNCS 0x989680 ;  /* 0x009896800000895d */ /* 0x008fea0003900000 */
[----:B------:R-:W3:Y:S02]  /*a0c0*/  @!P0 SYNCS.PHASECHK.TRANS64 P0, [R0+URZ+0xb0], R3 ;  /* 0x0000b003000085a7 */ /* 0x000ee400080010ff */
[----:B---3--:R-:W-:Y:S05]  /*a0d0*/  @!P0 BRA `(.L_x_173) ;  /* 0xfffffffc00f08947 */ /* 0x008fea000383ffff */
[----:B------:R-:W-:Y:S05]  /*a0e0*/  BRA `(.L_x_174) ;  /* 0xffffffb8000c7947 */ /* 0x000fea000383ffff */
.L_x_79:
[----:B------:R-:W-:Y:S07]  /*a0f0*/  MOV R0, UR48 ;  /* 0x0000003000007c02 */ /* 0x000fee0008000f00 */
.L_x_175:
[----:B-1----:R1:W2:Y:S02]  /*a100*/  SYNCS.PHASECHK.TRANS64.TRYWAIT P0, [R0+URZ+0xd0], R3 ;  /* 0x0000d003000075a7 */ /* 0x0022a400080011ff */
[----:B--2---:R-:W-:Y:S05]  /*a110*/  @!P0 NANOSLEEP.SYNCS 0x989680 ;  /* 0x009896800000895d */ /* 0x004fea0003900000 */
[----:B------:R-:W2:Y:S02]  /*a120*/  @!P0 SYNCS.PHASECHK.TRANS64 P0, [R0+URZ+0xd0], R3 ;  /* 0x0000d003000085a7 */ /* 0x000ea400080010ff */
[----:B--2---:R-:W-:Y:S05]  /*a130*/  @!P0 BRA `(.L_x_175) ;  /* 0xfffffffc00f08947 */ /* 0x004fea000383ffff */
[----:B------:R-:W-:Y:S05]  /*a140*/  BRA `(.L_x_176) ;  /* 0xffffffb800ec7947 */ /* 0x000fea000383ffff */
.L_x_90:
[----:B-1----:R-:W-:Y:S04]  /*a150*/  MOV R2, UR48 ;  /* 0x0000003000027c02 */ /* 0x002fe80008000f00 */
[----:B------:R1:W3:Y:S03]  /*a160*/  SYNCS.PHASECHK.TRANS64.TRYWAIT P1, [R2+URZ+0x80], R3 ;  /* 0x00008003020075a7 */ /* 0x0002e600080211ff */
[----:B---3--:R-:W-:Y:S05]  /*a170*/  @!P1 NANOSLEEP.SYNCS 0x989680 ;  /* 0x009896800000995d */ /* 0x008fea0003900000 */
[----:B------:R-:W3:Y:S02]  /*a180*/  @!P1 SYNCS.PHASECHK.TRANS64 P1, [R2+URZ+0x80], R3 ;  /* 0x00008003020095a7 */ /* 0x000ee400080210ff */
[----:B---3--:R-:W-:Y:S05]  /*a190*/  @!P1 BRA `(.L_x_90) ;  /* 0xfffffffc00ec9947 */ /* 0x008fea000383ffff */
[----:B------:R-:W-:Y:S05]  /*a1a0*/  BRA `(.L_x_89) ;  /* 0xffffffcc00707947 */ /* 0x000fea000383ffff */
.L_x_92:
[----:B-1----:R1:W4:Y:S02]  /*a1b0*/  SYNCS.PHASECHK.TRANS64.TRYWAIT P0, [R83+URZ+0xe0], R0 ;  /* 0x0000e000530075a7 */ /* 0x00232400080011ff */
[----:B----4-:R-:W-:Y:S05]  /*a1c0*/  @!P0 NANOSLEEP.SYNCS 0x989680 ;  /* 0x009896800000895d */ /* 0x010fea0003900000 */
[----:B------:R-:W4:Y:S02]  /*a1d0*/  @!P0 SYNCS.PHASECHK.TRANS64 P0, [R83+URZ+0xe0], R0 ;  /* 0x0000e000530085a7 */ /* 0x000f2400080010ff */
[----:B----4-:R-:W-:Y:S05]  /*a1e0*/  @!P0 BRA `(.L_x_92) ;  /* 0xfffffffc00f08947 */ /* 0x010fea000383ffff */
[----:B------:R-:W-:Y:S05]  /*a1f0*/  BRA `(.L_x_91) ;  /* 0xffffffcc009c7947 */ /* 0x000fea000383ffff */
.L_x_101:
[----:B-1----:R1:W2:Y:S02]  /*a200*/  SYNCS.PHASECHK.TRANS64.TRYWAIT P0, [R3+URZ+0x80], R0 ;  /* 0x00008000030075a7 */ /* 0x0022a400080011ff */
[----:B--2---:R-:W-:Y:S05]  /*a210*/  @!P0 NANOSLEEP.SYNCS 0x989680 ;  /* 0x009896800000895d */ /* 0x004fea0003900000 */
[----:B------:R-:W2:Y:S02]  /*a220*/  @!P0 SYNCS.PHASECHK.TRANS64 P0, [R3+URZ+0x80], R0 ;  /* 0x00008000030085a7 */ /* 0x000ea400080010ff */
[----:B--2---:R-:W-:Y:S05]  /*a230*/  @!P0 BRA `(.L_x_101) ;  /* 0xfffffffc00f08947 */ /* 0x004fea000383ffff */
[----:B------:R-:W-:Y:S05]  /*a240*/  BRA `(.L_x_100) ;  /* 0xffffffd400c07947 */ /* 0x000fea000383ffff */
.L_x_109:
[----:B-1----:R1:W3:Y:S02]  /*a250*/  SYNCS.PHASECHK.TRANS64.TRYWAIT P0, [R40+URZ+0x80], R5 ;  /* 0x00008005280075a7 */ /* 0x0022e400080011ff */
[----:B---3--:R-:W-:Y:S05]  /*a260*/  @!P0 NANOSLEEP.SYNCS 0x989680 ;  /* 0x009896800000895d */ /* 0x008fea0003900000 */
[----:B------:R-:W3:Y:S02]  /*a270*/  @!P0 SYNCS.PHASECHK.TRANS64 P0, [R40+URZ+0x80], R5 ;  /* 0x00008005280085a7 */ /* 0x000ee400080010ff */
[----:B---3--:R-:W-:Y:S05]  /*a280*/  @!P0 BRA `(.L_x_109) ;  /* 0xfffffffc00f08947 */ /* 0x008fea000383ffff */
[----:B------:R-:W-:Y:S05]  /*a290*/  BRA `(.L_x_108) ;  /* 0xffffffe000007947 */ /* 0x000fea000383ffff */
.L_x_117:
[----:B-1----:R1:W3:Y:S02]  /*a2a0*/  SYNCS.PHASECHK.TRANS64.TRYWAIT P0, [R93+URZ+0x80], R0 ;  /* 0x000080005d0075a7 */ /* 0x0022e400080011ff */
[----:B---3--:R-:W-:Y:S05]  /*a2b0*/  @!P0 NANOSLEEP.SYNCS 0x989680 ;  /* 0x009896800000895d */ /* 0x008fea0003900000 */
[----:B------:R-:W3:Y:S02]  /*a2c0*/  @!P0 SYNCS.PHASECHK.TRANS64 P0, [R93+URZ+0x80], R0 ;  /* 0x000080005d0085a7 */ /* 0x000ee400080010ff */
[----:B---3--:R-:W-:Y:S05]  /*a2d0*/  @!P0 BRA `(.L_x_117) ;  /* 0xfffffffc00f08947 */ /* 0x008fea000383ffff */
[----:B------:R-:W-:Y:S05]  /*a2e0*/  BRA `(.L_x_116) ;  /* 0xffffffe8003c7947 */ /* 0x000fea000383ffff */
        .weak           $__internal_0_$__cuda_sm10x_tcgen05_guardrail_trap_col_being_dealloced_not_returned_by_alloc
        .type           $__internal_0_$__cuda_sm10x_tcgen05_guardrail_trap_col_being_dealloced_not_returned_by_alloc,@function
        .size           $__internal_0_$__cuda_sm10x_tcgen05_guardrail_trap_col_being_dealloced_not_returned_by_alloc,($__internal_1_$__cuda_sm10x_tcgen05_guardrail_trap_phase_invalid_during_alloc - $__internal_0_$__cuda_sm10x_tcgen05_guardrail_trap_col_being_dealloced_not_returned_by_alloc)
$__internal_0_$__cuda_sm10x_tcgen05_guardrail_trap_col_being_dealloced_not_returned_by_alloc:
[----:B------:R-:W-:Y:S05]  /*a2f0*/  BPT.TRAP 0x1 ;  /* 0x000000040000795c */ /* 0x000fea0000300000 */
[----:B------:R-:W-:-:S04]  /*a300*/  HFMA2 R3, -RZ, RZ, 0, 0 ;  /* 0x00000000ff037431 */ /* 0x000fc800000001ff */
[----:B------:R-:W-:Y:S05]  /*a310*/  RET.REL.NODEC R2 `(_ZN7cutlass13device_kernelINS_4conv6kernel13ConvUniversalINS1_16ConvProblemShapeILNS1_8OperatorE2ELi2EEENS1_10collective14CollectiveConvINS1_47MainloopSm100TmaUmmaWarpSpecializedImplicitGemmILS5_2ELi8ELi2ELi1ELi2EN4cute5tupleIJNSA_1CILi1EEESD_SD_EEEEENSB_IJNSC_ILi64EEENSB_IJNSC_ILi128EEEEEENSB_IJNSC_ILi32EEEEEEEEENS_10tfloat32_tESM_NSA_8TiledMMAINSA_8MMA_AtomIJNSA_17SM100_MMA_TF32_SSISM_SM_fLi64ELi128ELNSA_4UMMA5MajorE1ELSR_1ELNSQ_7ScaleInE0ELSS_0EEEEEENSA_6LayoutISE_NSB_IJNSC_ILi0EEESW_SW_EEEEENSB_IJNSA_10UnderscoreESZ_SZ_EEEEENS7_6detail27Sm100ImplicitGemmTileTraitsINSA_13SM90_TMA_LOADENSA_14ComposedLayoutINSA_7SwizzleILi2ELi5ELi2EEENSA_18smem_ptr_flag_bitsILi32EEENSV_INSB_IJSJ_NSC_ILi4EEEEEENSB_IJSD_SJ_EEEEEEEvEENS13_INSA_20SM90_TMA_LOAD_IM2COLES1E_vEEEENS_8epilogue10collective18CollectiveEpilogueINS1J_23Sm100TmaWarpSpecializedILi4ELi2ELi16ELb1ELb0EEEJSL_NSB_IJNSV_ISG_SD_EENSV_ISJ_SD_EEEEESM_NSB_IJlNSB_IJSD_llEEESW_EEESM_S1S_NS1J_6fusion15FusionCallbacksIS1N_NS1T_17LinearCombinationISM_fSM_fLNS_15FloatRoundStyleE2EEESL_S1Q_JEEENSA_5SM1004TMEM4LOAD26SM100_TMEM_LOAD_16dp128b8xES14_NS15_INS16_ILi3ELi4ELi3EEES19_NSV_INSB_IJNSC_ILi8EEESJ_EEENSB_IJSJ_SD_EEEEEEENSA_17SM75_U32x4_LDSM_NENSA_14SM90_TMA_STOREES28_NSA_17SM90_U32x4_STSM_NENSA_39AutoVectorizingCopyWithAssumedAlignmentILi128EEEEEEvvEEEEvNT_6ParamsE) ;  /* 0xffffff5c02387950 */ /* 0x000fea0003c3ffff */
        .weak           $__internal_1_$__cuda_sm10x_tcgen05_guardrail_trap_phase_invalid_during_alloc
        .type           $__internal_1_$__cuda_sm10x_tcgen05_guardrail_trap_phase_invalid_during_alloc,@function
        .size           $__internal_1_$__cuda_sm10x_tcgen05_guardrail_trap_phase_invalid_during_alloc,($__internal_2_$__cuda_sm10x_tcgen05_guardrail_trap_unallocated_columns_being_dealloced - $__internal_1_$__cuda_sm10x_tcgen05_guardrail_trap_phase_invalid_during_alloc)
$__internal_1_$__cuda_sm10x_tcgen05_guardrail_trap_phase_invalid_during_alloc:
[----:B------:R-:W-:Y:S05]  /*a320*/  BPT.TRAP 0x1 ;  /* 0x000000040000795c */ /* 0x000fea0000300000 */
[----:B------:R-:W-:-:S04]  /*a330*/  MOV R3, 0x0 ;  /* 0x0000000000037802 */ /* 0x000fc80000000f00 */
[----:B------:R-:W-:Y:S05]  /*a340*/  RET.REL.NODEC R2 `(_ZN7cutlass13device_kernelINS_4conv6kernel13ConvUniversalINS1_16ConvProblemShapeILNS1_8OperatorE2ELi2EEENS1_10collective14CollectiveConvINS1_47MainloopSm100TmaUmmaWarpSpecializedImplicitGemmILS5_2ELi8ELi2ELi1ELi2EN4cute5tupleIJNSA_1CILi1EEESD_SD_EEEEENSB_IJNSC_ILi64EEENSB_IJNSC_ILi128EEEEEENSB_IJNSC_ILi32EEEEEEEEENS_10tfloat32_tESM_NSA_8TiledMMAINSA_8MMA_AtomIJNSA_17SM100_MMA_TF32_SSISM_SM_fLi64ELi128ELNSA_4UMMA5MajorE1ELSR_1ELNSQ_7ScaleInE0ELSS_0EEEEEENSA_6LayoutISE_NSB_IJNSC_ILi0EEESW_SW_EEEEENSB_IJNSA_10UnderscoreESZ_SZ_EEEEENS7_6detail27Sm100ImplicitGemmTileTraitsINSA_13SM90_TMA_LOADENSA_14ComposedLayoutINSA_7SwizzleILi2ELi5ELi2EEENSA_18smem_ptr_flag_bitsILi32EEENSV_INSB_IJSJ_NSC_ILi4EEEEEENSB_IJSD_SJ_EEEEEEEvEENS13_INSA_20SM90_TMA_LOAD_IM2COLES1E_vEEEENS_8epilogue10collective18CollectiveEpilogueINS1J_23Sm100TmaWarpSpecializedILi4ELi2ELi16ELb1ELb0EEEJSL_NSB_IJNSV_ISG_SD_EENSV_ISJ_SD_EEEEESM_NSB_IJlNSB_IJSD_llEEESW_EEESM_S1S_NS1J_6fusion15FusionCallbacksIS1N_NS1T_17LinearCombinationISM_fSM_fLNS_15FloatRoundStyleE2EEESL_S1Q_JEEENSA_5SM1004TMEM4LOAD26SM100_TMEM_LOAD_16dp128b8xES14_NS15_INS16_ILi3ELi4ELi3EEES19_NSV_INSB_IJNSC_ILi8EEESJ_EEENSB_IJSJ_SD_EEEEEEENSA_17SM75_U32x4_LDSM_NENSA_14SM90_TMA_STOREES28_NSA_17SM90_U32x4_STSM_NENSA_39AutoVectorizingCopyWithAssumedAlignmentILi128EEEEEEvvEEEEvNT_6ParamsE) ;  /* 0xffffff5c022c7950 */ /* 0x000fea0003c3ffff */
        .weak           $__internal_2_$__cuda_sm10x_tcgen05_guardrail_trap_unallocated_columns_being_dealloced
        .type           $__internal_2_$__cuda_sm10x_tcgen05_guardrail_trap_unallocated_columns_being_dealloced,@function
        .size           $__internal_2_$__cuda_sm10x_tcgen05_guardrail_trap_unallocated_columns_being_dealloced,(.L_x_178 - $__internal_2_$__cuda_sm10x_tcgen05_guardrail_trap_unallocated_columns_being_dealloced)
$__internal_2_$__cuda_sm10x_tcgen05_guardrail_trap_unallocated_columns_being_dealloced:
[----:B------:R-:W-:Y:S05]  /*a350*/  BPT.TRAP 0x1 ;  /* 0x000000040000795c */ /* 0x000fea0000300000 */
[----:B------:R-:W-:-:S04]  /*a360*/  HFMA2 R3, -RZ, RZ, 0, 0 ;  /* 0x00000000ff037431 */ /* 0x000fc800000001ff */
[----:B------:R-:W-:Y:S05]  /*a370*/  RET.REL.NODEC R2 `(_ZN7cutlass13device_kernelINS_4conv6kernel13ConvUniversalINS1_16ConvProblemShapeILNS1_8OperatorE2ELi2EEENS1_10collective14CollectiveConvINS1_47MainloopSm100TmaUmmaWarpSpecializedImplicitGemmILS5_2ELi8ELi2ELi1ELi2EN4cute5tupleIJNSA_1CILi1EEESD_SD_EEEEENSB_IJNSC_ILi64EEENSB_IJNSC_ILi128EEEEEENSB_IJNSC_ILi32EEEEEEEEENS_10tfloat32_tESM_NSA_8TiledMMAINSA_8MMA_AtomIJNSA_17SM100_MMA_TF32_SSISM_SM_fLi64ELi128ELNSA_4UMMA5MajorE1ELSR_1ELNSQ_7ScaleInE0ELSS_0EEEEEENSA_6LayoutISE_NSB_IJNSC_ILi0EEESW_SW_EEEEENSB_IJNSA_10UnderscoreESZ_SZ_EEEEENS7_6detail27Sm100ImplicitGemmTileTraitsINSA_13SM90_TMA_LOADENSA_14ComposedLayoutINSA_7SwizzleILi2ELi5ELi2EEENSA_18smem_ptr_flag_bitsILi32EEENSV_INSB_IJSJ_NSC_ILi4EEEEEENSB_IJSD_SJ_EEEEEEEvEENS13_INSA_20SM90_TMA_LOAD_IM2COLES1E_vEEEENS_8epilogue10collective18CollectiveEpilogueINS1J_23Sm100TmaWarpSpecializedILi4ELi2ELi16ELb1ELb0EEEJSL_NSB_IJNSV_ISG_SD_EENSV_ISJ_SD_EEEEESM_NSB_IJlNSB_IJSD_llEEESW_EEESM_S1S_NS1J_6fusion15FusionCallbacksIS1N_NS1T_17LinearCombinationISM_fSM_fLNS_15FloatRoundStyleE2EEESL_S1Q_JEEENSA_5SM1004TMEM4LOAD26SM100_TMEM_LOAD_16dp128b8xES14_NS15_INS16_ILi3ELi4ELi3EEES19_NSV_INSB_IJNSC_ILi8EEESJ_EEENSB_IJSJ_SD_EEEEEEENSA_17SM75_U32x4_LDSM_NENSA_14SM90_TMA_STOREES28_NSA_17SM90_U32x4_STSM_NENSA_39AutoVectorizingCopyWithAssumedAlignmentILi128EEEEEEvvEEEEvNT_6ParamsE) ;  /* 0xffffff5c02207950 */ /* 0x000fea0003c3ffff */
.L_x_177:
[----:B------:R-:W-:-:S00]  /*a380*/  BRA `(.L_x_177) ;  /* 0xfffffffc00fc7947 */ /* 0x000fc0000383ffff */
[----:B------:R-:W-:-:S00]  /*a390*/  NOP ;  /* 0x0000000000007918 */ /* 0x000fc00000000000 */
        /* <DEDUP_REMOVED lines=14> */
.L_x_178:


//--------------------- .nv.global.init           --------------------------
	.section	.nv.global.init,"aw",@progbits
.nv.global.init:
	.type		$str$29,@object
	.size		$str$29,($str$30 - $str$29)
$str$29:
        /*0000*/ 	.byte	0x28, 0x61, 0x64, 0x64, 0x72, 0x65, 0x73, 0x73, 0x20, 0x26, 0x20, 0x6d, 0x61, 0x73, 0x6b, 0x29
        /*0010*/ 	.byte	0x20, 0x3d, 0x3d, 0x20, 0x30, 0x00
	.type		$str$30,@object
	.size		$str$30,($str$28 - $str$30)
$str$30:
        /*0016*/ 	.byte	0x2f, 0x74, 0x6d, 0x70, 0x2f, 0x63, 0x75, 0x74, 0x6c, 0x61, 0x73, 0x73, 0x5f, 0x73, 0x77, 0x65
        /*0026*/ 	.byte	0x65, 0x70, 0x5f, 0x73, 0x72, 0x63, 0x2f, 0x69, 0x6e, 0x63, 0x6c, 0x75, 0x64, 0x65, 0x2f, 0x63
        /*0036*/ 	.byte	0x75, 0x74, 0x65, 0x2f, 0x70, 0x6f, 0x69, 0x6e, 0x74, 0x65, 0x72, 0x5f, 0x66, 0x6c, 0x61, 0x67
        /*0046*/ 	.byte	0x67, 0x65, 0x64, 0x2e, 0x68, 0x70, 0x70, 0x00
	.type		$str$28,@object
	.size		$str$28,($str$27 - $str$28)
$str$28:
        /*004e*/ 	.byte	0x2f, 0x74, 0x6d, 0x70, 0x2f, 0x63, 0x75, 0x74, 0x6c, 0x61, 0x73, 0x73, 0x5f, 0x73, 0x77, 0x65
        /*005e*/ 	.byte	0x65, 0x70, 0x5f, 0x73, 0x72, 0x63, 0x2f, 0x69, 0x6e, 0x63, 0x6c, 0x75, 0x64, 0x65, 0x2f, 0x63
        /*006e*/ 	.byte	0x75, 0x74, 0x65, 0x2f, 0x61, 0x74, 0x6f, 0x6d, 0x2f, 0x63, 0x6f, 0x70, 0x79, 0x5f, 0x74, 0x72
        /*007e*/ 	.byte	0x61, 0x69, 0x74, 0x73, 0x5f, 0x73, 0x6d, 0x31, 0x30, 0x30, 0x2e, 0x68, 0x70, 0x70, 0x00
	.type		$str$27,@object
	.size		$str$27,(__unnamed_1 - $str$27)
$str$27:
        /*008d*/ 	.byte	0x28, 0x28, 0x75, 0x69, 0x6e, 0x74, 0x33, 0x32, 0x5f, 0x74, 0x28, 0x74, 0x68, 0x72, 0x65, 0x61
        /*009d*/ 	.byte	0x64, 0x49, 0x64, 0x78, 0x2e, 0x78, 0x29, 0x20, 0x2f, 0x20, 0x33, 0x32, 0x29, 0x20, 0x25, 0x20
        /*00ad*/ 	.byte	0x34, 0x29, 0x20, 0x3d, 0x3d, 0x20, 0x28, 0x28, 0x28, 0x74, 0x6d, 0x65, 0x6d, 0x5f, 0x61, 0x64
        /*00bd*/ 	.byte	0x64, 0x72, 0x20, 0x3e, 0x3e, 0x20, 0x31, 0x36, 0x29, 0x20, 0x2f, 0x20, 0x33, 0x32, 0x29, 0x20
        /*00cd*/ 	.byte	0x25, 0x20, 0x34, 0x29, 0x00
	.type		__unnamed_1,@object
	.size		__unnamed_1,(__unnamed_2 - __unnamed_1)
__unnamed_1:
        /*00d2*/ 	.byte	0x61, 0x75, 0x74, 0x6f, 0x20, 0x63, 0x75, 0x74, 0x65, 0x3a, 0x3a, 0x61, 0x73, 0x5f, 0x70, 0x6f
        /* <DEDUP_REMOVED lines=24> */
        /*0262*/ 	.byte	0x30, 0x34, 0x38, 0x3e, 0x3e, 0x3e, 0x3e, 0x5d, 0x00
	.type		__unnamed_2,@object
	.size		__unnamed_2,(.L_2 - __unnamed_2)
__unnamed_2:
        /* <DEDUP_REMOVED lines=45> */
        /*053b*/ 	.byte	0x3e, 0x3e, 0x3e, 0x5d, 0x00
.L_2:


//--------------------- .nv.shared._ZN7cutlass13device_kernelINS_4conv6kernel13ConvUniversalINS1_16ConvProblemShapeILNS1_8OperatorE2ELi2EEENS1_10collective14CollectiveConvINS1_47MainloopSm100TmaUmmaWarpSpecializedImplicitGemmILS5_2ELi8ELi2ELi1ELi2EN4cute5tupleIJNSA_1CILi1EEESD_SD_EEEEENSB_IJNSC_ILi64EEENSB_IJNSC_ILi128EEEEEENSB_IJNSC_ILi32EEEEEEEEENS_10tfloat32_tESM_NSA_8TiledMMAINSA_8MMA_AtomIJNSA_17SM100_MMA_TF32_SSISM_SM_fLi64ELi128ELNSA_4UMMA5MajorE1ELSR_1ELNSQ_7ScaleInE0ELSS_0EEEEEENSA_6LayoutISE_NSB_IJNSC_ILi0EEESW_SW_EEEEENSB_IJNSA_10UnderscoreESZ_SZ_EEEEENS7_6detail27Sm100ImplicitGemmTileTraitsINSA_13SM90_TMA_LOADENSA_14ComposedLayoutINSA_7SwizzleILi2ELi5ELi2EEENSA_18smem_ptr_flag_bitsILi32EEENSV_INSB_IJSJ_NSC_ILi4EEEEEENSB_IJSD_SJ_EEEEEEEvEENS13_INSA_20SM90_TMA_LOAD_IM2COLES1E_vEEEENS_8epilogue10collective18CollectiveEpilogueINS1J_23Sm100TmaWarpSpecializedILi4ELi2ELi16ELb1ELb0EEEJSL_NSB_IJNSV_ISG_SD_EENSV_ISJ_SD_EEEEESM_NSB_IJlNSB_IJSD_llEEESW_EEESM_S1S_NS1J_6fusion15FusionCallbacksIS1N_NS1T_17LinearCombinationISM_fSM_fLNS_15FloatRoundStyleE2EEESL_S1Q_JEEENSA_5SM1004TMEM4LOAD26SM100_TMEM_LOAD_16dp128b8xES14_NS15_INS16_ILi3ELi4ELi3EEES19_NSV_INSB_IJNSC_ILi8EEESJ_EEENSB_IJSJ_SD_EEEEEEENSA_17SM75_U32x4_LDSM_NENSA_14SM90_TMA_STOREES28_NSA_17SM90_U32x4_STSM_NENSA_39AutoVectorizingCopyWithAssumedAlignmentILi128EEEEEEvvEEEEvNT_6ParamsE --------------------------
	.section	.nv.shared._ZN7cutlass13device_kernelINS_4conv6kernel13ConvUniversalINS1_16ConvProblemShapeILNS1_8OperatorE2ELi2EEENS1_10collective14CollectiveConvINS1_47MainloopSm100TmaUmmaWarpSpecializedImplicitGemmILS5_2ELi8ELi2ELi1ELi2EN4cute5tupleIJNSA_1CILi1EEESD_SD_EEEEENSB_IJNSC_ILi64EEENSB_IJNSC_ILi128EEEEEENSB_IJNSC_ILi32EEEEEEEEENS_10tfloat32_tESM_NSA_8TiledMMAINSA_8MMA_AtomIJNSA_17SM100_MMA_TF32_SSISM_SM_fLi64ELi128ELNSA_4UMMA5MajorE1ELSR_1ELNSQ_7ScaleInE0ELSS_0EEEEEENSA_6LayoutISE_NSB_IJNSC_ILi0EEESW_SW_EEEEENSB_IJNSA_10UnderscoreESZ_SZ_EEEEENS7_6detail27Sm100ImplicitGemmTileTraitsINSA_13SM90_TMA_LOADENSA_14ComposedLayoutINSA_7SwizzleILi2ELi5ELi2EEENSA_18smem_ptr_flag_bitsILi32EEENSV_INSB_IJSJ_NSC_ILi4EEEEEENSB_IJSD_SJ_EEEEEEEvEENS13_INSA_20SM90_TMA_LOAD_IM2COLES1E_vEEEENS_8epilogue10collective18CollectiveEpilogueINS1J_23Sm100TmaWarpSpecializedILi4ELi2ELi16ELb1ELb0EEEJSL_NSB_IJNSV_ISG_SD_EENSV_ISJ_SD_EEEEESM_NSB_IJlNSB_IJSD_llEEESW_EEESM_S1S_NS1J_6fusion15FusionCallbacksIS1N_NS1T_17LinearCombinationISM_fSM_fLNS_15FloatRoundStyleE2EEESL_S1Q_JEEENSA_5SM1004TMEM4LOAD26SM100_TMEM_LOAD_16dp128b8xES14_NS15_INS16_ILi3ELi4ELi3EEES19_NSV_INSB_IJNSC_ILi8EEESJ_EEENSB_IJSJ_SD_EEEEEEENSA_17SM75_U32x4_LDSM_NENSA_14SM90_TMA_STOREES28_NSA_17SM90_U32x4_STSM_NENSA_39AutoVectorizingCopyWithAssumedAlignmentILi128EEEEEEvvEEEEvNT_6ParamsE,"aw",@nobits
	.sectionflags	@""
	.align	16
	.zero		1024


//--------------------- .nv.shared.reserved.0     --------------------------
	.section	.nv.shared.reserved.0,"aw",@nobits
	.weak		__nv_reservedSMEM_offset_0_alias
	.size		__nv_reservedSMEM_offset_0_alias, 0, 64
	.other		__nv_reservedSMEM_offset_0_alias,@"STO_CUDA_RESERVED_SHARED STV_DEFAULT"
__nv_reservedSMEM_offset_0_alias:
	.zero		0
.nv.shared.reserved.0:
	.zero		64
	.weak		__nv_reservedSMEM_tcgen05_partition
	.type		__nv_reservedSMEM_tcgen05_partition,@object
	.size		__nv_reservedSMEM_tcgen05_partition,(.L_0 - __nv_reservedSMEM_tcgen05_partition)
__nv_reservedSMEM_tcgen05_partition:
	.zero		32
.L_0:


//--------------------- .nv.global                --------------------------
	.section	.nv.global,"aw",@nobits
.nv.global:
	.type		_ZN39_INTERNAL_d92ccb12_4_k_cu_0f52824b_31484cute1_E,@object
	.size		_ZN39_INTERNAL_d92ccb12_4_k_cu_0f52824b_31484cute1_E,(_ZN39_INTERNAL_d92ccb12_4_k_cu_0f52824b_31484cuda3std3__45__cpo6cbeginE - _ZN39_INTERNAL_d92ccb12_4_k_cu_0f52824b_31484cute1_E)
_ZN39_INTERNAL_d92ccb12_4_k_cu_0f52824b_31484cute1_E:
	.zero		1
	.type		_ZN39_INTERNAL_d92ccb12_4_k_cu_0f52824b_31484cuda3std3__45__cpo6cbeginE,@object
	.size		_ZN39_INTERNAL_d92ccb12_4_k_cu_0f52824b_31484cuda3std3__45__cpo6cbeginE,(_ZN39_INTERNAL_d92ccb12_4_k_cu_0f52824b_31484cuda3std3__48in_placeE - _ZN39_INTERNAL_d92ccb12_4_k_cu_0f52824b_31484cuda3std3__45__cpo6cbeginE)
_ZN39_INTERNAL_d92ccb12_4_k_cu_0f52824b_31484cuda3std3__45__cpo6cbeginE:
	.zero		1
	.type		_ZN39_INTERNAL_d92ccb12_4_k_cu_0f52824b_31484cuda3std3__48in_placeE,@object
	.size		_ZN39_INTERNAL_d92ccb12_4_k_cu_0f52824b_31484cuda3std3__48in_placeE,(_ZN39_INTERNAL_d92ccb12_4_k_cu_0f52824b_31484cuda3std6ranges3__45__cpo9iter_moveE - _ZN39_INTERNAL_d92ccb12_4_k_cu_0f52824b_31484cuda3std3__48in_placeE)
_ZN39_INTERNAL_d92ccb12_4_k_cu_0f52824b_31484cuda3std3__48in_placeE:
	.zero		1
	.type		_ZN39_INTERNAL_d92ccb12_4_k_cu_0f52824b_31484cuda3std6ranges3__45__cpo9iter_moveE,@object
	.size		_ZN39_INTERNAL_d92ccb12_4_k_cu_0f52824b_31484cuda3std6ranges3__45__cpo9iter_moveE,(_ZN39_INTERNAL_d92ccb12_4_k_cu_0f52824b_31484cuda3std3__45__cpo5beginE - _ZN39_INTERNAL_d92ccb12_4_k_cu_0f52824b_31484cuda3std6ranges3__45__cpo9iter_moveE)
_ZN39_INTERNAL_d92ccb12_4_k_cu_0f52824b_31484cuda3std6ranges3__45__cpo9iter_moveE:
	.zero		1
	.type		_ZN39_INTERNAL_d92ccb12_4_k_cu_0f52824b_31484cuda3std3__45__cpo5beginE,@object
	.size		_ZN39_INTERNAL_d92ccb12_4_k_cu_0f52824b_31484cuda3std3__45__cpo5beginE,(_ZN39_INTERNAL_d92ccb12_4_k_cu_0f52824b_31484cuda3std3__441_GLOBAL__N__d92ccb12_4_k_cu_0f52824b_31486ignoreE - _ZN39_INTERNAL_d92ccb12_4_k_cu_0f52824b_31484cuda3std3__45__cpo5beginE)
_ZN39_INTERNAL_d92ccb12_4_k_cu_0f52824b_31484cuda3std3__45__cpo5beginE:
	.zero		1
	.type		_ZN39_INTERNAL_d92ccb12_4_k_cu_0f52824b_31484cuda3std3__441_GLOBAL__N__d92ccb12_4_k_cu_0f52824b_31486ignoreE,@object
	.size		_ZN39_INTERNAL_d92ccb12_4_k_cu_0f52824b_31484cuda3std3__441_GLOBAL__N__d92ccb12_4_k_cu_0f52824b_31486ignoreE,(_ZN39_INTERNAL_d92ccb12_4_k_cu_0f52824b_31484cute7productE - _ZN39_INTERNAL_d92ccb12_4_k_cu_0f52824b_31484cuda3std3__441_GLOBAL__N__d92ccb12_4_k_cu_0f52824b_31486ignoreE)
_ZN39_INTERNAL_d92ccb12_4_k_cu_0f52824b_31484cuda3std3__441_GLOBAL__N__d92ccb12_4_k_cu_0f52824b_31486ignoreE:
	.zero		1
	.type		_ZN39_INTERNAL_d92ccb12_4_k_cu_0f52824b_31484cute7productE,@object
	.size		_ZN39_INTERNAL_d92ccb12_4_k_cu_0f52824b_31484cute7productE,(_ZN39_INTERNAL_d92ccb12_4_k_cu_0f52824b_31484cuda3std3__45__cpo3endE - _ZN39_INTERNAL_d92ccb12_4_k_cu_0f52824b_31484cute7productE)
_ZN39_INTERNAL_d92ccb12_4_k_cu_0f52824b_31484cute7productE:
	.zero		1
	.type		_ZN39_INTERNAL_d92ccb12_4_k_cu_0f52824b_31484cuda3std3__45__cpo3endE,@object
	.size		_ZN39_INTERNAL_d92ccb12_4_k_cu_0f52824b_31484cuda3std3__45__cpo3endE,(_ZN39_INTERNAL_d92ccb12_4_k_cu_0f52824b_31484cuda3std3__419piecewise_constructE - _ZN39_INTERNAL_d92ccb12_4_k_cu_0f52824b_31484cuda3std3__45__cpo3endE)
_ZN39_INTERNAL_d92ccb12_4_k_cu_0f52824b_31484cuda3std3__45__cpo3endE:
	.zero		1
	.type		_ZN39_INTERNAL_d92ccb12_4_k_cu_0f52824b_31484cuda3std3__419piecewise_constructE,@object
	.size		_ZN39_INTERNAL_d92ccb12_4_k_cu_0f52824b_31484cuda3std3__419piecewise_constructE,(_ZN39_INTERNAL_d92ccb12_4_k_cu_0f52824b_31484cuda3std3__45__cpo4cendE - _ZN39_INTERNAL_d92ccb12_4_k_cu_0f52824b_31484cuda3std3__419piecewise_constructE)
_ZN39_INTERNAL_d92ccb12_4_k_cu_0f52824b_31484cuda3std3__419piecewise_constructE:
	.zero		1
	.type		_ZN39_INTERNAL_d92ccb12_4_k_cu_0f52824b_31484cuda3std3__45__cpo4cendE,@object
	.size		_ZN39_INTERNAL_d92ccb12_4_k_cu_0f52824b_31484cuda3std3__45__cpo4cendE,(_ZN39_INTERNAL_d92ccb12_4_k_cu_0f52824b_31484cuda3std6ranges3__45__cpo4swapE - _ZN39_INTERNAL_d92ccb12_4_k_cu_0f52824b_31484cuda3std3__45__cpo4cendE)
_ZN39_INTERNAL_d92ccb12_4_k_cu_0f52824b_31484cuda3std3__45__cpo4cendE:
	.zero		1
	.type		_ZN39_INTERNAL_d92ccb12_4_k_cu_0f52824b_31484cuda3std6ranges3__45__cpo4swapE,@object
	.size		_ZN39_INTERNAL_d92ccb12_4_k_cu_0f52824b_31484cuda3std6ranges3__45__cpo4swapE,(.L_10 - _ZN39_INTERNAL_d92ccb12_4_k_cu_0f52824b_31484cuda3std6ranges3__45__cpo4swapE)
_ZN39_INTERNAL_d92ccb12_4_k_cu_0f52824b_31484cuda3std6ranges3__45__cpo4swapE:
	.zero		1
.L_10:


//--------------------- .nv.constant0._ZN7cutlass13device_kernelINS_4conv6kernel13ConvUniversalINS1_16ConvProblemShapeILNS1_8OperatorE2ELi2EEENS1_10collective14CollectiveConvINS1_47MainloopSm100TmaUmmaWarpSpecializedImplicitGemmILS5_2ELi8ELi2ELi1ELi2EN4cute5tupleIJNSA_1CILi1EEESD_SD_EEEEENSB_IJNSC_ILi64EEENSB_IJNSC_ILi128EEEEEENSB_IJNSC_ILi32EEEEEEEEENS_10tfloat32_tESM_NSA_8TiledMMAINSA_8MMA_AtomIJNSA_17SM100_MMA_TF32_SSISM_SM_fLi64ELi128ELNSA_4UMMA5MajorE1ELSR_1ELNSQ_7ScaleInE0ELSS_0EEEEEENSA_6LayoutISE_NSB_IJNSC_ILi0EEESW_SW_EEEEENSB_IJNSA_10UnderscoreESZ_SZ_EEEEENS7_6detail27Sm100ImplicitGemmTileTraitsINSA_13SM90_TMA_LOADENSA_14ComposedLayoutINSA_7SwizzleILi2ELi5ELi2EEENSA_18smem_ptr_flag_bitsILi32EEENSV_INSB_IJSJ_NSC_ILi4EEEEEENSB_IJSD_SJ_EEEEEEEvEENS13_INSA_20SM90_TMA_LOAD_IM2COLES1E_vEEEENS_8epilogue10collective18CollectiveEpilogueINS1J_23Sm100TmaWarpSpecializedILi4ELi2ELi16ELb1ELb0EEEJSL_NSB_IJNSV_ISG_SD_EENSV_ISJ_SD_EEEEESM_NSB_IJlNSB_IJSD_llEEESW_EEESM_S1S_NS1J_6fusion15FusionCallbacksIS1N_NS1T_17LinearCombinationISM_fSM_fLNS_15FloatRoundStyleE2EEESL_S1Q_JEEENSA_5SM1004TMEM4LOAD26SM100_TMEM_LOAD_16dp128b8xES14_NS15_INS16_ILi3ELi4ELi3EEES19_NSV_INSB_IJNSC_ILi8EEESJ_EEENSB_IJSJ_SD_EEEEEEENSA_17SM75_U32x4_LDSM_NENSA_14SM90_TMA_STOREES28_NSA_17SM90_U32x4_STSM_NENSA_39AutoVectorizingCopyWithAssumedAlignmentILi128EEEEEEvvEEEEvNT_6ParamsE --------------------------
	.section	.nv.constant0._ZN7cutlass13device_kernelINS_4conv6kernel13ConvUniversalINS1_16ConvProblemShapeILNS1_8OperatorE2ELi2EEENS1_10collective14CollectiveConvINS1_47MainloopSm100TmaUmmaWarpSpecializedImplicitGemmILS5_2ELi8ELi2ELi1ELi2EN4cute5tupleIJNSA_1CILi1EEESD_SD_EEEEENSB_IJNSC_ILi64EEENSB_IJNSC_ILi128EEEEEENSB_IJNSC_ILi32EEEEEEEEENS_10tfloat32_tESM_NSA_8TiledMMAINSA_8MMA_AtomIJNSA_17SM100_MMA_TF32_SSISM_SM_fLi64ELi128ELNSA_4UMMA5MajorE1ELSR_1ELNSQ_7ScaleInE0ELSS_0EEEEEENSA_6LayoutISE_NSB_IJNSC_ILi0EEESW_SW_EEEEENSB_IJNSA_10UnderscoreESZ_SZ_EEEEENS7_6detail27Sm100ImplicitGemmTileTraitsINSA_13SM90_TMA_LOADENSA_14ComposedLayoutINSA_7SwizzleILi2ELi5ELi2EEENSA_18smem_ptr_flag_bitsILi32EEENSV_INSB_IJSJ_NSC_ILi4EEEEEENSB_IJSD_SJ_EEEEEEEvEENS13_INSA_20SM90_TMA_LOAD_IM2COLES1E_vEEEENS_8epilogue10collective18CollectiveEpilogueINS1J_23Sm100TmaWarpSpecializedILi4ELi2ELi16ELb1ELb0EEEJSL_NSB_IJNSV_ISG_SD_EENSV_ISJ_SD_EEEEESM_NSB_IJlNSB_IJSD_llEEESW_EEESM_S1S_NS1J_6fusion15FusionCallbacksIS1N_NS1T_17LinearCombinationISM_fSM_fLNS_15FloatRoundStyleE2EEESL_S1Q_JEEENSA_5SM1004TMEM4LOAD26SM100_TMEM_LOAD_16dp128b8xES14_NS15_INS16_ILi3ELi4ELi3EEES19_NSV_INSB_IJNSC_ILi8EEESJ_EEENSB_IJSJ_SD_EEEEEEENSA_17SM75_U32x4_LDSM_NENSA_14SM90_TMA_STOREES28_NSA_17SM90_U32x4_STSM_NENSA_39AutoVectorizingCopyWithAssumedAlignmentILi128EEEEEEvvEEEEvNT_6ParamsE,"a",@progbits
	.sectionflags	@""
	.align	4
.nv.constant0._ZN7cutlass13device_kernelINS_4conv6kernel13ConvUniversalINS1_16ConvProblemShapeILNS1_8OperatorE2ELi2EEENS1_10collective14CollectiveConvINS1_47MainloopSm100TmaUmmaWarpSpecializedImplicitGemmILS5_2ELi8ELi2ELi1ELi2EN4cute5tupleIJNSA_1CILi1EEESD_SD_EEEEENSB_IJNSC_ILi64EEENSB_IJNSC_ILi128EEEEEENSB_IJNSC_ILi32EEEEEEEEENS_10tfloat32_tESM_NSA_8TiledMMAINSA_8MMA_AtomIJNSA_17SM100_MMA_TF32_SSISM_SM_fLi64ELi128ELNSA_4UMMA5MajorE1ELSR_1ELNSQ_7ScaleInE0ELSS_0EEEEEENSA_6LayoutISE_NSB_IJNSC_ILi0EEESW_SW_EEEEENSB_IJNSA_10UnderscoreESZ_SZ_EEEEENS7_6detail27Sm100ImplicitGemmTileTraitsINSA_13SM90_TMA_LOADENSA_14ComposedLayoutINSA_7SwizzleILi2ELi5ELi2EEENSA_18smem_ptr_flag_bitsILi32EEENSV_INSB_IJSJ_NSC_ILi4EEEEEENSB_IJSD_SJ_EEEEEEEvEENS13_INSA_20SM90_TMA_LOAD_IM2COLES1E_vEEEENS_8epilogue10collective18CollectiveEpilogueINS1J_23Sm100TmaWarpSpecializedILi4ELi2ELi16ELb1ELb0EEEJSL_NSB_IJNSV_ISG_SD_EENSV_ISJ_SD_EEEEESM_NSB_IJlNSB_IJSD_llEEESW_EEESM_S1S_NS1J_6fusion15FusionCallbacksIS1N_NS1T_17LinearCombinationISM_fSM_fLNS_15FloatRoundStyleE2EEESL_S1Q_JEEENSA_5SM1004TMEM4LOAD26SM100_TMEM_LOAD_16dp128b8xES14_NS15_INS16_ILi3ELi4ELi3EEES19_NSV_INSB_IJNSC_ILi8EEESJ_EEENSB_IJSJ_SD_EEEEEEENSA_17SM75_U32x4_LDSM_NENSA_14SM90_TMA_STOREES28_NSA_17SM90_U32x4_STSM_NENSA_39AutoVectorizingCopyWithAssumedAlignmentILi128EEEEEEvvEEEEvNT_6ParamsE:
	.zero		2944


//--------------------- SYMBOLS --------------------------

	.type		.nv.reservedSmem.offset0,@object
	.size		.nv.reservedSmem.offset0,0x4
	.type		.nv.reservedSmem.cap,@object
	.size		.nv.reservedSmem.cap,0x4
	.type		__assertfail,@function
